def matmul_kernel(
    a_ptr,
    b_ptr,
    c_ptr,
    M,
    N,
    K,
    stride_am,
    stride_ak,
    stride_bk,
    stride_bn,
    stride_cm,
    stride_cn,
    BLOCK_M: tl.constexpr,
    BLOCK_N: tl.constexpr,
    BLOCK_K: tl.constexpr,
    GROUP_M: tl.constexpr,
):
    pid = tl.program_id(axis=0)
    num_pid_m = tl.cdiv(M, BLOCK_M)
    num_pid_n = tl.cdiv(N, BLOCK_N)
    num_pid_in_group = GROUP_M * num_pid_n
    group_id = pid // num_pid_in_group
    first_pid_m = group_id * GROUP_M
    group_size_m = min(num_pid_m - first_pid_m, GROUP_M)
    pid_m = first_pid_m + ((pid % num_pid_in_group) % group_size_m)
    pid_n = (pid % num_pid_in_group) // group_size_m

    offs_am = (pid_m * BLOCK_M + tl.arange(0, BLOCK_M)) % M
    offs_bn = (pid_n * BLOCK_N + tl.arange(0, BLOCK_N)) % N
    offs_k = tl.arange(0, BLOCK_K)
    a_ptrs = a_ptr + offs_am[:, None] * stride_am + offs_k[None, :] * stride_ak
    b_ptrs = b_ptr + offs_k[:, None] * stride_bk + offs_bn[None, :] * stride_bn

    acc = tl.zeros((BLOCK_M, BLOCK_N), dtype=tl.float32)
    for kk in range(0, tl.cdiv(K, BLOCK_K)):
        a = tl.load(a_ptrs, mask=offs_k[None, :] < K - kk * BLOCK_K, other=0.0)
        b = tl.load(b_ptrs, mask=offs_k[:, None] < K - kk * BLOCK_K, other=0.0)
        acc = tl.dot(a, b, acc)
        a_ptrs += BLOCK_K * stride_ak
        b_ptrs += BLOCK_K * stride_bk

    c = acc.to(c_ptr.dtype.element_ty)
    offs_cm = pid_m * BLOCK_M + tl.arange(0, BLOCK_M)
    offs_cn = pid_n * BLOCK_N + tl.arange(0, BLOCK_N)
    c_ptrs = c_ptr + offs_cm[:, None] * stride_cm + offs_cn[None, :] * stride_cn
    mask = (offs_cm[:, None] < M) & (offs_cn[None, :] < N)
    tl.store(c_ptrs, c, mask=mask)

# config = {"BLOCK_K": 32, "BLOCK_M": 512, "BLOCK_N": 16, "GROUP_M": 8, "arch": "sm_80", "dtype": "fp16", "num_ctas": 1, "num_stages": 3, "num_warps": 4}
# arch = sm_80


// ===== COMPILED SASS (sm_80) =====

	.target	sm_80

	.elftype	@"ET_EXEC"


//--------------------- .note.nv.tkinfo           --------------------------
	.section	.note.nv.tkinfo,"",@"SHT_NOTE"
	.sectionflags	@"SHF_NOTE_NV_TKINFO"
	.tkinfo
        /*0018*/ 	.word	0x00000002
        /*0030*/ 	.string	""
        /*0030*/ 	.string	"ptxas"
        /*0030*/ 	.string	"Cuda compilation tools, release 13.0, V13.0.88"
        /*0030*/ 	.string	"Build cuda_13.0.r13.0/compiler.36424714_0"
        /*0030*/ 	.string	"-v  -suppress-debug-info  -lineinfo  -arch sm_80 "



//--------------------- .note.nv.cuinfo           --------------------------
	.section	.note.nv.cuinfo,"",@"SHT_NOTE"
	.sectionflags	@"SHF_NOTE_NV_CUINFO"
        /*0018*/ 	.short	0x0002
        /*001a*/ 	.short	0x0050
        /*001c*/ 	.short	0x0082
	.zero		2


//--------------------- .nv.info                  --------------------------
	.section	.nv.info,"",@"SHT_CUDA_INFO"
	.align	4


	//----- nvinfo : EIATTR_REGCOUNT
	.align		4
        /*0000*/ 	.byte	0x04, 0x2f
        /*0002*/ 	.short	(.L_1 - .L_0)
	.align		4
.L_0:
        /*0004*/ 	.word	index@(matmul_kernel)
        /*0008*/ 	.word	0x00000020


	//----- nvinfo : EIATTR_FRAME_SIZE
	.align		4
.L_1:
        /*000c*/ 	.byte	0x04, 0x11
        /*000e*/ 	.short	(.L_3 - .L_2)
	.align		4
.L_2:
        /*0010*/ 	.word	index@(matmul_kernel)
        /*0014*/ 	.word	0x00000b38


	//----- nvinfo : EIATTR_MIN_STACK_SIZE
	.align		4
.L_3:
        /*0018*/ 	.byte	0x04, 0x12
        /*001a*/ 	.short	(.L_5 - .L_4)
	.align		4
.L_4:
        /*001c*/ 	.word	index@(matmul_kernel)
        /*0020*/ 	.word	0x00000b38
.L_5:


//--------------------- .nv.info.matmul_kernel    --------------------------
	.section	.nv.info.matmul_kernel,"",@"SHT_CUDA_INFO"
	.sectionflags	@""
	.align	4


	//----- nvinfo : EIATTR_CUDA_API_VERSION
	.align		4
        /*0000*/ 	.byte	0x04, 0x37
        /*0002*/ 	.short	(.L_7 - .L_6)
.L_6:
        /*0004*/ 	.word	0x00000082


	//----- nvinfo : EIATTR_SW2861232_WAR
	.align		4
.L_7:
        /*0008*/ 	.byte	0x01, 0x35
	.zero		2


	//----- nvinfo : EIATTR_PARAM_CBANK
	.align		4
        /*000c*/ 	.byte	0x04, 0x0a
        /*000e*/ 	.short	(.L_9 - .L_8)
	.align		4
.L_8:
        /*0010*/ 	.word	index@(.nv.constant0.matmul_kernel)
        /*0014*/ 	.short	0x0160
        /*0016*/ 	.short	0x0050


	//----- nvinfo : EIATTR_CBANK_PARAM_SIZE
	.align		4
.L_9:
        /*0018*/ 	.byte	0x03, 0x19
        /*001a*/ 	.short	0x0050


	//----- nvinfo : EIATTR_KPARAM_INFO
	.align		4
        /*001c*/ 	.byte	0x04, 0x17
        /*001e*/ 	.short	(.L_11 - .L_10)
.L_10:
        /*0020*/ 	.word	0x00000000
        /*0024*/ 	.short	0x000d
        /*0026*/ 	.short	0x0048
        /*0028*/ 	.byte	0x00, 0xf4, 0x21, 0x00


	//----- nvinfo : EIATTR_KPARAM_INFO
	.align		4
.L_11:
        /*002c*/ 	.byte	0x04, 0x17
        /*002e*/ 	.short	(.L_13 - .L_12)
.L_12:
        /*0030*/ 	.word	0x00000000
        /*0034*/ 	.short	0x000c
        /*0036*/ 	.short	0x0040
        /*0038*/ 	.byte	0x00, 0xf4, 0x21, 0x00


	//----- nvinfo : EIATTR_KPARAM_INFO
	.align		4
.L_13:
        /*003c*/ 	.byte	0x04, 0x17
        /*003e*/ 	.short	(.L_15 - .L_14)
.L_14:
        /*0040*/ 	.word	0x00000000
        /*0044*/ 	.short	0x000b
        /*0046*/ 	.short	0x0038
        /*0048*/ 	.byte	0x00, 0xf0, 0x11, 0x00


	//----- nvinfo : EIATTR_KPARAM_INFO
	.align		4
.L_15:
        /*004c*/ 	.byte	0x04, 0x17
        /*004e*/ 	.short	(.L_17 - .L_16)
.L_16:
        /*0050*/ 	.word	0x00000000
        /*0054*/ 	.short	0x000a
        /*0056*/ 	.short	0x0034
        /*0058*/ 	.byte	0x00, 0xf0, 0x11, 0x00


	//----- nvinfo : EIATTR_KPARAM_INFO
	.align		4
.L_17:
        /*005c*/ 	.byte	0x04, 0x17
        /*005e*/ 	.short	(.L_19 - .L_18)
.L_18:
        /*0060*/ 	.word	0x00000000
        /*0064*/ 	.short	0x0009
        /*0066*/ 	.short	0x0030
        /*0068*/ 	.byte	0x00, 0xf0, 0x11, 0x00


	//----- nvinfo : EIATTR_KPARAM_INFO
	.align		4
.L_19:
        /*006c*/ 	.byte	0x04, 0x17
        /*006e*/ 	.short	(.L_21 - .L_20)
.L_20:
        /*0070*/ 	.word	0x00000000
        /*0074*/ 	.short	0x0008
        /*0076*/ 	.short	0x002c
        /*0078*/ 	.byte	0x00, 0xf0, 0x11, 0x00


	//----- nvinfo : EIATTR_KPARAM_INFO
	.align		4
.L_21:
        /*007c*/ 	.byte	0x04, 0x17
        /*007e*/ 	.short	(.L_23 - .L_22)
.L_22:
        /*0080*/ 	.word	0x00000000
        /*0084*/ 	.short	0x0007
        /*0086*/ 	.short	0x0028
        /*0088*/ 	.byte	0x00, 0xf0, 0x11, 0x00


	//----- nvinfo : EIATTR_KPARAM_INFO
	.align		4
.L_23:
        /*008c*/ 	.byte	0x04, 0x17
        /*008e*/ 	.short	(.L_25 - .L_24)
.L_24:
        /*0090*/ 	.word	0x00000000
        /*0094*/ 	.short	0x0006
        /*0096*/ 	.short	0x0024
        /*0098*/ 	.byte	0x00, 0xf0, 0x11, 0x00


	//----- nvinfo : EIATTR_KPARAM_INFO
	.align		4
.L_25:
        /*009c*/ 	.byte	0x04, 0x17
        /*009e*/ 	.short	(.L_27 - .L_26)
.L_26:
        /*00a0*/ 	.word	0x00000000
        /*00a4*/ 	.short	0x0005
        /*00a6*/ 	.short	0x0020
        /*00a8*/ 	.byte	0x00, 0xf0, 0x11, 0x00


	//----- nvinfo : EIATTR_KPARAM_INFO
	.align		4
.L_27:
        /*00ac*/ 	.byte	0x04, 0x17
        /*00ae*/ 	.short	(.L_29 - .L_28)
.L_28:
        /*00b0*/ 	.word	0x00000000
        /*00b4*/ 	.short	0x0004
        /*00b6*/ 	.short	0x001c
        /*00b8*/ 	.byte	0x00, 0xf0, 0x11, 0x00


	//----- nvinfo : EIATTR_KPARAM_INFO
	.align		4
.L_29:
        /*00bc*/ 	.byte	0x04, 0x17
        /*00be*/ 	.short	(.L_31 - .L_30)
.L_30:
        /*00c0*/ 	.word	0x00000000
        /*00c4*/ 	.short	0x0003
        /*00c6*/ 	.short	0x0018
        /*00c8*/ 	.byte	0x00, 0xf0, 0x11, 0x00


	//----- nvinfo : EIATTR_KPARAM_INFO
	.align		4
.L_31:
        /*00cc*/ 	.byte	0x04, 0x17
        /*00ce*/ 	.short	(.L_33 - .L_32)
.L_32:
        /*00d0*/ 	.word	0x00000000
        /*00d4*/ 	.short	0x0002
        /*00d6*/ 	.short	0x0010
        /*00d8*/ 	.byte	0x00, 0xf4, 0x21, 0x00


	//----- nvinfo : EIATTR_KPARAM_INFO
	.align		4
.L_33:
        /*00dc*/ 	.byte	0x04, 0x17
        /*00de*/ 	.short	(.L_35 - .L_34)
.L_34:
        /*00e0*/ 	.word	0x00000000
        /*00e4*/ 	.short	0x0001
        /*00e6*/ 	.short	0x0008
        /*00e8*/ 	.byte	0x00, 0xf4, 0x21, 0x00


	//----- nvinfo : EIATTR_KPARAM_INFO
	.align		4
.L_35:
        /*00ec*/ 	.byte	0x04, 0x17
        /*00ee*/ 	.short	(.L_37 - .L_36)
.L_36:
        /*00f0*/ 	.word	0x00000000
        /*00f4*/ 	.short	0x0000
        /*00f6*/ 	.short	0x0000
        /*00f8*/ 	.byte	0x00, 0xf4, 0x21, 0x00


	//----- nvinfo : EIATTR_MAXREG_COUNT
	.align		4
.L_37:
        /*00fc*/ 	.byte	0x03, 0x1b
        /*00fe*/ 	.short	0x00ff


	//----- nvinfo : EIATTR_NUM_BARRIERS
	.align		4
        /*0100*/ 	.byte	0x02, 0x4c
        /*0102*/ 	.byte	0x01
	.zero		1


	//----- nvinfo : EIATTR_ANNOTATIONS
	.align		4
        /*0104*/ 	.byte	0x04, 0x55
        /*0106*/ 	.short	(.L_39 - .L_38)


	//   ....[0]....
.L_38:
        /*0108*/ 	.word	0x00000001
        /*010c*/ 	.byte	0x90, 0x00, 0x00, 0x00, 0x01, 0x00, 0x00, 0x00, 0xd0, 0x00, 0x00, 0x00, 0x01, 0x00, 0x00, 0x00
        /* <DEDUP_REMOVED lines=637> */
        /*28ec*/ 	.byte	0xa0, 0xc0, 0x00, 0x00


	//----- nvinfo : EIATTR_MERCURY_ISA_VERSION
	.align		4
.L_39:
        /*28f0*/ 	.byte	0x03, 0x5f
        /*28f2*/ 	.short	0x0000


	//----- nvinfo : EIATTR_EXIT_INSTR_OFFSETS
	.align		4
        /*28f4*/ 	.byte	0x04, 0x1c
        /*28f6*/ 	.short	(.L_41 - .L_40)


	//   ....[0]....
.L_40:
        /*28f8*/ 	.word	0x0000c1e0


	//   ....[1]....
        /*28fc*/ 	.word	0x0000c210


	//----- nvinfo : EIATTR_REQNTID
	.align		4
.L_41:
        /*2900*/ 	.byte	0x04, 0x10
        /*2902*/ 	.short	(.L_43 - .L_42)
.L_42:
        /*2904*/ 	.word	0x00000080
        /*2908*/ 	.word	0x00000001
        /*290c*/ 	.word	0x00000001
.L_43:


//--------------------- .nv.callgraph             --------------------------
	.section	.nv.callgraph,"",@"SHT_CUDA_CALLGRAPH"
	.align	4
	.sectionentsize	8
	.align		4
        /*0000*/ 	.word	0x00000000
	.align		4
        /*0004*/ 	.word	0xffffffff
	.align		4
        /*0008*/ 	.word	0x00000000
	.align		4
        /*000c*/ 	.word	0xfffffffe
	.align		4
        /*0010*/ 	.word	0x00000000
	.align		4
        /*0014*/ 	.word	0xfffffffd
	.align		4
        /*0018*/ 	.word	0x00000000
	.align		4
        /*001c*/ 	.word	0xfffffffc


//--------------------- .nv.rel.action            --------------------------
	.section	.nv.rel.action,"",@"SHT_CUDA_RELOCINFO"
	.align	8
	.sectionentsize	8
        /*0000*/ 	.byte	0x73, 0x00, 0x00, 0x00, 0x00, 0x00, 0x00, 0x00, 0x00, 0x00, 0x00, 0x11, 0x25, 0x00, 0x05, 0x36


//--------------------- .nv.constant0.matmul_kernel --------------------------
	.section	.nv.constant0.matmul_kernel,"a",@progbits
	.sectionflags	@""
	.align	4
.nv.constant0.matmul_kernel:
	.zero		432


//--------------------- .text.matmul_kernel       --------------------------
	.section	.text.matmul_kernel,"ax",@progbits
	.sectioninfo	@"SHI_REGISTERS=32"
	.align	128
        .global         matmul_kernel
        .type           matmul_kernel,@function
        .size           matmul_kernel,(.L_x_4 - matmul_kernel)
        .other          matmul_kernel,@"STO_CUDA_ENTRY STV_DEFAULT"
matmul_kernel:
.text.matmul_kernel:
[----:B------:R-:W-:-:S03]  /*0000*/  IMAD.MOV.U32 R1, RZ, RZ, c[0x0][0x28] ;  /* 0x00000a00ff017624 */ /* 0x000fc600078e00ff */
[----:B------:R-:W-:Y:S01]  /*0010*/  IMAD.MOV.U32 R0, RZ, RZ, c[0x0][0x17c] ;  /* 0x00005f00ff007624 */ /* 0x000fe200078e00ff */
[----:B------:R-:W0:Y:S01]  /*0020*/  S2R R29, SR_TID.X ;  /* 0x00000000001d7919 */ /* 0x000e220000002100 */
[----:B------:R-:W-:Y:S01]  /*0030*/  IADD3 R1, R1, -0xb38, RZ ;  /* 0xfffff4c801017810 */ /* 0x000fe20007ffe0ff */
[----:B------:R-:W-:Y:S01]  /*0040*/  CS2R R24, SRZ ;  /* 0x0000000000187805 */ /* 0x000fe2000001ff00 */
[----:B------:R-:W-:Y:S01]  /*0050*/  ULDC UR6, c[0x0][0x180] ;  /* 0x0000600000067ab9 */ /* 0x000fe20000000800 */
[----:B------:R-:W-:Y:S01]  /*0060*/  IADD3 R0, R0, 0xf, RZ ;  /* 0x0000000f00007810 */ /* 0x000fe20007ffe0ff */
[----:B------:R-:W-:Y:S01]  /*0070*/  UIADD3 UR6, UR6, 0x1f, URZ ;  /* 0x0000001f06067890 */ /* 0x000fe2000fffe03f */
[----:B------:R-:W-:Y:S01]  /*0080*/  CS2R R26, SRZ ;  /* 0x00000000001a7805 */ /* 0x000fe2000001ff00 */
[----:B------:R1:W-:Y:S01]  /*0090*/  STL [R1+0x704], R24 ;  /* 0x0007041801007387 */ /* 0x0003e20000100800 */
[----:B------:R-:W-:Y:S01]  /*00a0*/  SHF.R.S32.HI R3, RZ, 0x1f, R0 ;  /* 0x0000001fff037819 */ /* 0x000fe20000011400 */
[----:B------:R-:W-:Y:S01]  /*00b0*/  UISETP.GE.AND UP0, UPT, UR6, 0x20, UPT ;  /* 0x000000200600788c */ /* 0x000fe2000bf06270 */
[----:B------:R-:W-:Y:S01]  /*00c0*/  CS2R R20, SRZ ;  /* 0x0000000000147805 */ /* 0x000fe2000001ff00 */
[----:B------:R-:W-:Y:S01]  /*00d0*/  STL [R1], RZ ;  /* 0x000000ff01007387 */ /* 0x000fe20000100800 */
[----:B------:R-:W-:Y:S01]  /*00e0*/  LEA.HI R3, R3, R0, RZ, 0x4 ;  /* 0x0000000003037211 */ /* 0x000fe200078f20ff */
[----:B------:R-:W-:Y:S01]  /*00f0*/  CS2R R22, SRZ ;  /* 0x0000000000167805 */ /* 0x000fe2000001ff00 */
[----:B------:R-:W-:Y:S01]  /*0100*/  CS2R R16, SRZ ;  /* 0x0000000000107805 */ /* 0x000fe2000001ff00 */
[----:B------:R-:W-:Y:S01]  /*0110*/  STL [R1+0x4], RZ ;  /* 0x000004ff01007387 */ /* 0x000fe20000100800 */
[----:B------:R-:W-:Y:S01]  /*0120*/  SHF.R.S32.HI R0, RZ, 0x4, R3 ;  /* 0x00000004ff007819 */ /* 0x000fe20000011403 */
[----:B------:R-:W-:Y:S01]  /*0130*/  CS2R R18, SRZ ;  /* 0x0000000000127805 */ /* 0x000fe2000001ff00 */
[----:B------:R-:W-:Y:S01]  /*0140*/  CS2R R12, SRZ ;  /* 0x00000000000c7805 */ /* 0x000fe2000001ff00 */
[----:B------:R-:W2:Y:S01]  /*0150*/  S2R R3, SR_CTAID.X ;  /* 0x0000000000037919 */ /* 0x000ea20000002500 */
[----:B------:R-:W-:Y:S01]  /*0160*/  CS2R R14, SRZ ;  /* 0x00000000000e7805 */ /* 0x000fe2000001ff00 */
[----:B------:R-:W-:-:S02]  /*0170*/  IMAD.SHL.U32 R0, R0, 0x8, RZ ;  /* 0x0000000800007824 */ /* 0x000fc400078e00ff */
[----:B------:R-:W-:Y:S01]  /*0180*/  STL [R1+0x8], RZ ;  /* 0x000008ff01007387 */ /* 0x000fe20000100800 */
[----:B0-----:R-:W-:Y:S02]  /*0190*/  LOP3.LUT R28, R29, 0x7f, RZ, 0xc0, !PT ;  /* 0x0000007f1d1c7812 */ /* 0x001fe400078ec0ff */
[-C--:B------:R-:W-:Y:S01]  /*01a0*/  IABS R7, R0.reuse ;  /* 0x0000000000077213 */ /* 0x080fe20000000000 */
[----:B------:R-:W-:Y:S01]  /*01b0*/  STL [R1+0xc], RZ ;  /* 0x00000cff01007387 */ /* 0x000fe20000100800 */
[----:B------:R-:W-:Y:S02]  /*01c0*/  IABS R10, R0 ;  /* 0x00000000000a7213 */ /* 0x000fe40000000000 */
[----:B------:R-:W0:Y:S01]  /*01d0*/  I2F.RP R2, R7 ;  /* 0x0000000700027306 */ /* 0x000e220000209400 */
[----:B------:R-:W-:Y:S04]  /*01e0*/  STL [R1+0x50], RZ ;  /* 0x000050ff01007387 */ /* 0x000fe80000100800 */
[----:B------:R-:W-:Y:S04]  /*01f0*/  STL [R1+0x54], RZ ;  /* 0x000054ff01007387 */ /* 0x000fe80000100800 */
[----:B------:R-:W-:Y:S01]  /*0200*/  STL [R1+0x58], RZ ;  /* 0x000058ff01007387 */ /* 0x000fe20000100800 */
[----:B--2---:R-:W-:-:S03]  /*0210*/  IABS R8, R3 ;  /* 0x0000000300087213 */ /* 0x004fc60000000000 */
[----:B------:R-:W-:Y:S01]  /*0220*/  STL [R1+0x5c], RZ ;  /* 0x00005cff01007387 */ /* 0x000fe20000100800 */
[----:B0-----:R-:W0:Y:S02]  /*0230*/  MUFU.RCP R2, R2 ;  /* 0x0000000200027308 */ /* 0x001e240000001000 */
[----:B0-----:R-:W-:Y:S01]  /*0240*/  IADD3 R4, R2, 0xffffffe, RZ ;  /* 0x0ffffffe02047810 */ /* 0x001fe20007ffe0ff */
[----:B------:R-:W-:-:S05]  /*0250*/  IMAD.MOV R2, RZ, RZ, -R10 ;  /* 0x000000ffff027224 */ /* 0x000fca00078e0a0a */
[----:B------:R0:W2:Y:S02]  /*0260*/  F2I.FTZ.U32.TRUNC.NTZ R5, R4 ;  /* 0x0000000400057305 */ /* 0x0000a4000021f000 */
[----:B0-----:R-:W-:Y:S02]  /*0270*/  IMAD.MOV.U32 R4, RZ, RZ, RZ ;  /* 0x000000ffff047224 */ /* 0x001fe400078e00ff */
[----:B--2---:R-:W-:-:S04]  /*0280*/  IMAD.MOV R6, RZ, RZ, -R5 ;  /* 0x000000ffff067224 */ /* 0x004fc800078e0a05 */
[----:B------:R-:W-:Y:S02]  /*0290*/  IMAD R9, R6, R7, RZ ;  /* 0x0000000706097224 */ /* 0x000fe400078e02ff */
[----:B------:R-:W-:Y:S02]  /*02a0*/  IMAD.MOV.U32 R6, RZ, RZ, R8 ;  /* 0x000000ffff067224 */ /* 0x000fe400078e0008 */
[----:B------:R-:W-:-:S06]  /*02b0*/  IMAD.HI.U32 R5, R5, R9, R4 ;  /* 0x0000000905057227 */ /* 0x000fcc00078e0004 */
[----:B------:R-:W-:-:S04]  /*02c0*/  IMAD.HI.U32 R5, R5, R6, RZ ;  /* 0x0000000605057227 */ /* 0x000fc800078e00ff */
[----:B------:R-:W-:-:S05]  /*02d0*/  IMAD R2, R5, R2, R6 ;  /* 0x0000000205027224 */ /* 0x000fca00078e0206 */
[----:B------:R-:W-:-:S13]  /*02e0*/  ISETP.GT.U32.AND P1, PT, R7, R2, PT ;  /* 0x000000020700720c */ /* 0x000fda0003f24070 */
[----:B------:R-:W-:Y:S01]  /*02f0*/  @!P1 IMAD.IADD R2, R2, 0x1, -R7 ;  /* 0x0000000102029824 */ /* 0x000fe200078e0a07 */
[----:B------:R-:W-:Y:S02]  /*0300*/  @!P1 IADD3 R5, R5, 0x1, RZ ;  /* 0x0000000105059810 */ /* 0x000fe40007ffe0ff */
[----:B------:R-:W-:Y:S02]  /*0310*/  ISETP.NE.AND P1, PT, R0, RZ, PT ;  /* 0x000000ff0000720c */ /* 0x000fe40003f25270 */
[----:B------:R-:W-:Y:S02]  /*0320*/  ISETP.GE.U32.AND P0, PT, R2, R7, PT ;  /* 0x000000070200720c */ /* 0x000fe40003f06070 */
[----:B------:R-:W-:-:S04]  /*0330*/  LOP3.LUT R2, R3, R0, RZ, 0x3c, !PT ;  /* 0x0000000003027212 */ /* 0x000fc800078e3cff */
[----:B------:R-:W-:Y:S01]  /*0340*/  ISETP.GE.AND P2, PT, R2, RZ, PT ;  /* 0x000000ff0200720c */ /* 0x000fe20003f46270 */
[----:B------:R-:W-:-:S05]  /*0350*/  IMAD.MOV.U32 R2, RZ, RZ, c[0x0][0x178] ;  /* 0x00005e00ff027624 */ /* 0x000fca00078e00ff */
[----:B------:R-:W-:Y:S02]  /*0360*/  IADD3 R2, R2, 0x1ff, RZ ;  /* 0x000001ff02027810 */ /* 0x000fe40007ffe0ff */
[----:B------:R-:W-:-:S05]  /*0370*/  @P0 IADD3 R5, R5, 0x1, RZ ;  /* 0x0000000105050810 */ /* 0x000fca0007ffe0ff */
[----:B------:R-:W-:Y:S01]  /*0380*/  IMAD.MOV.U32 R4, RZ, RZ, R5 ;  /* 0x000000ffff047224 */ /* 0x000fe200078e0005 */
[----:B------:R-:W-:-:S03]  /*0390*/  SHF.R.S32.HI R5, RZ, 0x1f, R2 ;  /* 0x0000001fff057819 */ /* 0x000fc60000011402 */
[----:B------:R-:W-:Y:S01]  /*03a0*/  @!P2 IMAD.MOV R4, RZ, RZ, -R4 ;  /* 0x000000ffff04a224 */ /* 0x000fe200078e0a04 */
[----:B------:R-:W-:Y:S02]  /*03b0*/  @!P1 LOP3.LUT R4, RZ, R0, RZ, 0x33, !PT ;  /* 0x00000000ff049212 */ /* 0x000fe400078e33ff */
[----:B------:R-:W-:-:S03]  /*03c0*/  LEA.HI R5, R5, R2, RZ, 0x9 ;  /* 0x0000000205057211 */ /* 0x000fc600078f48ff */
[----:B------:R-:W-:Y:S02]  /*03d0*/  IMAD.SHL.U32 R2, R4, 0x8, RZ ;  /* 0x0000000804027824 */ /* 0x000fe400078e00ff */
[----:B------:R-:W-:-:S03]  /*03e0*/  IMAD.MOV R4, RZ, RZ, -R4 ;  /* 0x000000ffff047224 */ /* 0x000fc600078e0a04 */
[----:B------:R-:W-:Y:S01]  /*03f0*/  LEA.HI.SX32 R5, R5, -R2, 0x17 ;  /* 0x8000000205057211 */ /* 0x000fe200078fbaff */
[----:B------:R-:W-:Y:S02]  /*0400*/  IMAD R9, R0, R4, R3 ;  /* 0x0000000400097224 */ /* 0x000fe400078e0203 */
[----:B------:R-:W-:Y:S01]  /*0410*/  IMAD.MOV.U32 R4, RZ, RZ, RZ ;  /* 0x000000ffff047224 */ /* 0x000fe200078e00ff */
[----:B------:R-:W-:-:S04]  /*0420*/  IMNMX R10, R5, 0x8, PT ;  /* 0x00000008050a7817 */ /* 0x000fc80003800200 */
[-C--:B------:R-:W-:Y:S02]  /*0430*/  IABS R8, R10.reuse ;  /* 0x0000000a00087213 */ /* 0x080fe40000000000 */
[----:B------:R-:W-:Y:S02]  /*0440*/  IABS R0, R10 ;  /* 0x0000000a00007213 */ /* 0x000fe40000000000 */
[----:B------:R-:W0:Y:S08]  /*0450*/  I2F.RP R6, R8 ;  /* 0x0000000800067306 */ /* 0x000e300000209400 */
[----:B0-----:R-:W0:Y:S02]  /*0460*/  MUFU.RCP R6, R6 ;  /* 0x0000000600067308 */ /* 0x001e240000001000 */
[----:B0-----:R-:W-:-:S06]  /*0470*/  IADD3 R5, R6, 0xffffffe, RZ ;  /* 0x0ffffffe06057810 */ /* 0x001fcc0007ffe0ff */
[----:B------:R-:W0:Y:S02]  /*0480*/  F2I.FTZ.U32.TRUNC.NTZ R5, R5 ;  /* 0x0000000500057305 */ /* 0x000e24000021f000 */
[----:B0-----:R-:W-:-:S04]  /*0490*/  IMAD.MOV R7, RZ, RZ, -R5 ;  /* 0x000000ffff077224 */ /* 0x001fc800078e0a05 */
[----:B------:R-:W-:Y:S01]  /*04a0*/  IMAD.MOV.U32 R3, RZ, RZ, R7 ;  /* 0x000000ffff037224 */ /* 0x000fe200078e0007 */
[----:B------:R-:W-:-:S03]  /*04b0*/  IABS R7, R9 ;  /* 0x0000000900077213 */ /* 0x000fc60000000000 */
[----:B------:R-:W-:-:S04]  /*04c0*/  IMAD R3, R3, R8, RZ ;  /* 0x0000000803037224 */ /* 0x000fc800078e02ff */
[----:B------:R-:W-:-:S04]  /*04d0*/  IMAD.HI.U32 R4, R5, R3, R4 ;  /* 0x0000000305047227 */ /* 0x000fc800078e0004 */
[----:B------:R-:W-:Y:S02]  /*04e0*/  IMAD.MOV R3, RZ, RZ, -R0 ;  /* 0x000000ffff037224 */ /* 0x000fe400078e0a00 */
[----:B------:R-:W-:Y:S01]  /*04f0*/  IMAD.HI.U32 R0, R4, R7, RZ ;  /* 0x0000000704007227 */ /* 0x000fe200078e00ff */
[----:B------:R-:W-:Y:S01]  /*0500*/  ULDC.64 UR8, c[0x0][0x118] ;  /* 0x0000460000087ab9 */ /* 0x000fe20000000a00 */
[----:B------:R-:W-:Y:S02]  /*0510*/  CS2R R4, SRZ ;  /* 0x0000000000047805 */ /* 0x000fe4000001ff00 */
[----:B------:R-:W-:Y:S02]  /*0520*/  IMAD R3, R0, R3, R7 ;  /* 0x0000000300037224 */ /* 0x000fe400078e0207 */
[----:B------:R-:W-:-:S03]  /*0530*/  CS2R R6, SRZ ;  /* 0x0000000000067805 */ /* 0x000fc6000001ff00 */
[----:B------:R-:W-:-:S13]  /*0540*/  ISETP.GT.U32.AND P1, PT, R8, R3, PT ;  /* 0x000000030800720c */ /* 0x000fda0003f24070 */
[----:B------:R-:W-:Y:S01]  /*0550*/  @!P1 IMAD.IADD R3, R3, 0x1, -R8 ;  /* 0x0000000103039824 */ /* 0x000fe200078e0a08 */
[----:B------:R-:W-:Y:S02]  /*0560*/  @!P1 IADD3 R0, R0, 0x1, RZ ;  /* 0x0000000100009810 */ /* 0x000fe40007ffe0ff */
[----:B------:R-:W-:Y:S02]  /*0570*/  ISETP.NE.AND P1, PT, R10, RZ, PT ;  /* 0x000000ff0a00720c */ /* 0x000fe40003f25270 */
[----:B------:R-:W-:Y:S02]  /*0580*/  ISETP.GE.U32.AND P0, PT, R3, R8, PT ;  /* 0x000000080300720c */ /* 0x000fe40003f06070 */
[----:B------:R-:W-:-:S04]  /*0590*/  LOP3.LUT R3, R9, R10, RZ, 0x3c, !PT ;  /* 0x0000000a09037212 */ /* 0x000fc800078e3cff */
[----:B------:R-:W-:-:S07]  /*05a0*/  ISETP.GE.AND P2, PT, R3, RZ, PT ;  /* 0x000000ff0300720c */ /* 0x000fce0003f46270 */
[----:B------:R-:W-:Y:S02]  /*05b0*/  @P0 IADD3 R0, R0, 0x1, RZ ;  /* 0x0000000100000810 */ /* 0x000fe40007ffe0ff */
[----:B------:R-:W-:-:S04]  /*05c0*/  PLOP3.LUT P0, PT, PT, PT, UP0, 0x80, 0x0 ;  /* 0x000000000000781c */ /* 0x000fc80003f0f008 */
[----:B------:R-:W-:Y:S01]  /*05d0*/  @!P2 IMAD.MOV R0, RZ, RZ, -R0 ;  /* 0x000000ffff00a224 */ /* 0x000fe200078e0a00 */
[----:B------:R-:W-:-:S05]  /*05e0*/  @!P1 LOP3.LUT R0, RZ, R10, RZ, 0x33, !PT ;  /* 0x0000000aff009212 */ /* 0x000fca00078e33ff */
[----:B------:R-:W-:Y:S02]  /*05f0*/  IMAD.MOV R3, RZ, RZ, -R0 ;  /* 0x000000ffff037224 */ /* 0x000fe400078e0a00 */
[----:B------:R-:W-:Y:S02]  /*0600*/  IMAD.SHL.U32 R0, R0, 0x10, RZ ;  /* 0x0000001000007824 */ /* 0x000fe400078e00ff */
[----:B------:R-:W-:Y:S02]  /*0610*/  IMAD R3, R10, R3, R9 ;  /* 0x000000030a037224 */ /* 0x000fe400078e0209 */
[----:B------:R-:W-:Y:S01]  /*0620*/  CS2R R8, SRZ ;  /* 0x0000000000087805 */ /* 0x000fe2000001ff00 */
[----:B------:R-:W-:Y:S01]  /*0630*/  CS2R R10, SRZ ;  /* 0x00000000000a7805 */ /* 0x000fe2000001ff00 */
[----:B------:R-:W-:-:S04]  /*0640*/  IMAD.IADD R2, R2, 0x1, R3 ;  /* 0x0000000102027824 */ /* 0x000fc800078e0203 */
[----:B------:R-:W-:-:S05]  /*0650*/  IMAD R2, R2, 0x200, R28 ;  /* 0x0000020002027824 */ /* 0x000fca00078e021c */
[C---:B-1----:R-:W-:Y:S01]  /*0660*/  IADD3 R24, R2.reuse, 0x100, RZ ;  /* 0x0000010002187810 */ /* 0x042fe20007ffe0ff */
[----:B------:R-:W-:Y:S01]  /*0670*/  STL [R1+0x6c0], R2 ;  /* 0x0006c00201007387 */ /* 0x000fe20000100800 */
[----:B------:R-:W-:-:S03]  /*0680*/  IADD3 R3, R2, 0x80, RZ ;  /* 0x0000008002037810 */ /* 0x000fc60007ffe0ff */
[----:B------:R0:W-:Y:S02]  /*0690*/  STL [R1+0x6e0], R24 ;  /* 0x0006e01801007387 */ /* 0x0001e40000100800 */
[----:B0-----:R-:W-:-:S05]  /*06a0*/  IADD3 R24, R2, 0x180, RZ ;  /* 0x0000018002187810 */ /* 0x001fca0007ffe0ff */
[----:B------:R0:W-:Y:S04]  /*06b0*/  STL [R1+0x6dc], R24 ;  /* 0x0006dc1801007387 */ /* 0x0001e80000100800 */
[----:B0-----:R0:W5:Y:S04]  /*06c0*/  LDL.LU R24, [R1+0x704] ;  /* 0x0007040001187983 */ /* 0x0011680000300800 */
[----:B------:R0:W-:Y:S04]  /*06d0*/  STL [R1+0x6d4], R0 ;  /* 0x0006d40001007387 */ /* 0x0001e80000100800 */
[----:B------:R0:W-:Y:S01]  /*06e0*/  STL [R1+0x6d8], R3 ;  /* 0x0006d80301007387 */ /* 0x0001e20000100800 */
[----:B------:R-:W-:Y:S05]  /*06f0*/  @!P0 BRA `(.L_x_0) ;  /* 0x00009fb000008947 */ /* 0x000fea0003800000 */
[----:B------:R-:W2:Y:S04]  /*0700*/  LDL R21, [R1+0x6dc] ;  /* 0x0006dc0001157983 */ /* 0x000ea80000100800 */
[----:B------:R-:W3:Y:S01]  /*0710*/  LDL R22, [R1+0x6e0] ;  /* 0x0006e00001167983 */ /* 0x000ee20000100800 */
[----:B------:R-:W-:Y:S01]  /*0720*/  IABS R10, c[0x0][0x178] ;  /* 0x00005e00000a7a13 */ /* 0x000fe20000000000 */
[----:B------:R-:W-:Y:S01]  /*0730*/  IMAD.MOV.U32 R20, RZ, RZ, R0 ;  /* 0x000000ffff147224 */ /* 0x000fe200078e0000 */
[----:B------:R-:W-:Y:S01]  /*0740*/  IABS R7, c[0x0][0x17c] ;  /* 0x00005f0000077a13 */ /* 0x000fe20000000000 */
[----:B------:R-:W-:Y:S01]  /*0750*/  IMAD.MOV.U32 R18, RZ, RZ, R2 ;  /* 0x000000ffff127224 */ /* 0x000fe200078e0002 */
[----:B------:R-:W1:Y:S01]  /*0760*/  I2F.RP R6, R10 ;  /* 0x0000000a00067306 */ /* 0x000e620000209400 */
[----:B------:R-:W-:Y:S01]  /*0770*/  IMAD.MOV.U32 R23, RZ, RZ, R3 ;  /* 0x000000ffff177224 */ /* 0x000fe200078e0003 */
[C---:B------:R-:W-:Y:S01]  /*0780*/  LOP3.LUT R9, R29.reuse, 0x7, RZ, 0xc0, !PT ;  /* 0x000000071d097812 */ /* 0x040fe200078ec0ff */
[C---:B------:R-:W-:Y:S01]  /*0790*/  IMAD.SHL.U32 R8, R29.reuse, 0x2, RZ ;  /* 0x000000021d087824 */ /* 0x040fe200078e00ff */
[----:B------:R-:W-:Y:S01]  /*07a0*/  IABS R17, R18 ;  /* 0x0000001200117213 */ /* 0x000fe20000000000 */
[C---:B------:R-:W-:Y:S01]  /*07b0*/  IMAD.SHL.U32 R12, R29.reuse, 0x8, RZ ;  /* 0x000000081d0c7824 */ /* 0x040fe200078e00ff */
[----:B------:R-:W-:Y:S01]  /*07c0*/  LOP3.LUT R16, R29, 0x60, RZ, 0xc0, !PT ;  /* 0x000000601d107812 */ /* 0x000fe200078ec0ff */
[----:B------:R-:W-:Y:S01]  /*07d0*/  ULDC.64 UR4, c[0x0][0x188] ;  /* 0x0000620000047ab9 */ /* 0x000fe20000000a00 */
[----:B0-----:R-:W0:Y:S01]  /*07e0*/  I2F.RP R0, R7 ;  /* 0x0000000700007306 */ /* 0x001e220000209400 */
[----:B------:R-:W-:Y:S01]  /*07f0*/  LOP3.LUT R11, R8, 0x10, RZ, 0xc0, !PT ;  /* 0x00000010080b7812 */ /* 0x000fe200078ec0ff */
[----:B------:R-:W-:Y:S01]  /*0800*/  UIMAD UR11, UR4, 0x1d, URZ ;  /* 0x0000001d040b78a4 */ /* 0x000fe2000f8e023f */
[----:B------:R-:W-:Y:S01]  /*0810*/  LOP3.LUT R12, R12, 0x30, RZ, 0xc0, !PT ;  /* 0x000000300c0c7812 */ /* 0x000fe200078ec0ff */
[----:B------:R-:W-:Y:S01]  /*0820*/  UIMAD UR12, UR4, 0x1c, URZ ;  /* 0x0000001c040c78a4 */ /* 0x000fe2000f8e023f */
[----:B------:R-:W-:Y:S01]  /*0830*/  LOP3.LUT R11, R11, 0x60, R29, 0xf8, !PT ;  /* 0x000000600b0b7812 */ /* 0x000fe200078ef81d */
[----:B------:R-:W-:-:S02]  /*0840*/  UIMAD UR13, UR4, 0x1b, URZ ;  /* 0x0000001b040d78a4 */ /* 0x000fc4000f8e023f */
[----:B-1----:R-:W1:Y:S01]  /*0850*/  MUFU.RCP R6, R6 ;  /* 0x0000000600067308 */ /* 0x002e620000001000 */
[----:B------:R-:W-:Y:S02]  /*0860*/  UIMAD UR14, UR4, 0x1a, URZ ;  /* 0x0000001a040e78a4 */ /* 0x000fe4000f8e023f */
[----:B------:R-:W-:Y:S02]  /*0870*/  UIMAD UR27, UR4, 0xd, URZ ;  /* 0x0000000d041b78a4 */ /* 0x000fe4000f8e023f */
[----:B------:R-:W-:Y:S02]  /*0880*/  UIMAD UR28, UR4, 0xc, URZ ;  /* 0x0000000c041c78a4 */ /* 0x000fe4000f8e023f */
[----:B------:R-:W-:Y:S01]  /*0890*/  UIMAD UR29, UR4, 0xb, URZ ;  /* 0x0000000b041d78a4 */ /* 0x000fe2000f8e023f */
[----:B0-----:R-:W0:Y:S01]  /*08a0*/  MUFU.RCP R0, R0 ;  /* 0x0000000000007308 */ /* 0x001e220000001000 */
[----:B------:R-:W-:Y:S02]  /*08b0*/  UIMAD UR30, UR4, 0xa, URZ ;  /* 0x0000000a041e78a4 */ /* 0x000fe4000f8e023f */
[----:B------:R-:W-:-:S02]  /*08c0*/  UIMAD UR31, UR4, 0x9, URZ ;  /* 0x00000009041f78a4 */ /* 0x000fc4000f8e023f */
[----:B------:R-:W-:Y:S02]  /*08d0*/  USHF.L.U32 UR32, UR4, 0x3, URZ ;  /* 0x0000000304207899 */ /* 0x000fe4000800063f */
[----:B------:R-:W-:Y:S01]  /*08e0*/  UIMAD UR33, UR4, 0x7, URZ ;  /* 0x00000007042178a4 */ /* 0x000fe2000f8e023f */
[----:B-1----:R-:W-:Y:S01]  /*08f0*/  IADD3 R2, R6, 0xffffffe, RZ ;  /* 0x0ffffffe06027810 */ /* 0x002fe20007ffe0ff */
[C---:B------:R-:W-:Y:S01]  /*0900*/  IMAD R6, R9.reuse, 0x410, RZ ;  /* 0x0000041009067824 */ /* 0x040fe200078e02ff */
[----:B------:R-:W-:Y:S01]  /*0910*/  UIMAD UR34, UR4, 0x6, URZ ;  /* 0x00000006042278a4 */ /* 0x000fe2000f8e023f */
[----:B------:R-:W-:Y:S01]  /*0920*/  IMAD R9, R9, 0x40, R12 ;  /* 0x0000004009097824 */ /* 0x000fe200078e020c */
[----:B------:R1:W4:Y:S01]  /*0930*/  F2I.FTZ.U32.TRUNC.NTZ R3, R2 ;  /* 0x0000000200037305 */ /* 0x000322000021f000 */
[----:B------:R-:W-:Y:S01]  /*0940*/  UIMAD UR35, UR4, 0x5, URZ ;  /* 0x00000005042378a4 */ /* 0x000fe2000f8e023f */
[----:B------:R-:W-:Y:S01]  /*0950*/  LOP3.LUT R6, R6, R11, RZ, 0x3c, !PT ;  /* 0x0000000b06067212 */ /* 0x000fe200078e3cff */
[----:B------:R-:W-:Y:S01]  /*0960*/  USHF.L.U32 UR36, UR4, 0x2, URZ ;  /* 0x0000000204247899 */ /* 0x000fe2000800063f */
[----:B0-----:R-:W-:Y:S01]  /*0970*/  IADD3 R4, R0, 0xffffffe, RZ ;  /* 0x0ffffffe00047810 */ /* 0x001fe20007ffe0ff */
[----:B------:R-:W-:-:S02]  /*0980*/  UIMAD UR37, UR4, 0x3, URZ ;  /* 0x00000003042578a4 */ /* 0x000fc4000f8e023f */
[----:B------:R-:W-:Y:S01]  /*0990*/  UIMAD UR39, UR4, 0x1f, URZ ;  /* 0x0000001f042778a4 */ /* 0x000fe2000f8e023f */
[----:B------:R0:W0:Y:S01]  /*09a0*/  F2I.FTZ.U32.TRUNC.NTZ R5, R4 ;  /* 0x0000000400057305 */ /* 0x000022000021f000 */
[----:B-1----:R-:W-:Y:S01]  /*09b0*/  IMAD.MOV.U32 R2, RZ, RZ, RZ ;  /* 0x000000ffff027224 */ /* 0x002fe200078e00ff */
[----:B------:R-:W-:Y:S02]  /*09c0*/  UIMAD UR10, UR4, 0x1e, URZ ;  /* 0x0000001e040a78a4 */ /* 0x000fe4000f8e023f */
[----:B------:R-:W-:Y:S02]  /*09d0*/  UIMAD UR15, UR4, 0x19, URZ ;  /* 0x00000019040f78a4 */ /* 0x000fe4000f8e023f */
[----:B------:R-:W-:Y:S01]  /*09e0*/  UIMAD UR16, UR4, 0x18, URZ ;  /* 0x00000018041078a4 */ /* 0x000fe2000f8e023f */
[----:B----4-:R-:W-:Y:S01]  /*09f0*/  IMAD.MOV R13, RZ, RZ, -R3 ;  /* 0x000000ffff0d7224 */ /* 0x010fe200078e0a03 */
[----:B------:R-:W-:Y:S01]  /*0a00*/  UIMAD UR17, UR4, 0x17, URZ ;  /* 0x00000017041178a4 */ /* 0x000fe2000f8e023f */
[----:B0-----:R-:W-:Y:S01]  /*0a10*/  IMAD.MOV.U32 R4, RZ, RZ, RZ ;  /* 0x000000ffff047224 */ /* 0x001fe200078e00ff */
[----:B------:R-:W-:Y:S01]  /*0a20*/  UIMAD UR18, UR4, 0x16, URZ ;  /* 0x00000016041278a4 */ /* 0x000fe2000f8e023f */
[----:B------:R-:W-:Y:S01]  /*0a30*/  IMAD R13, R13, R10, RZ ;  /* 0x0000000a0d0d7224 */ /* 0x000fe200078e02ff */
[----:B------:R-:W-:-:S02]  /*0a40*/  UIMAD UR19, UR4, 0x15, URZ ;  /* 0x00000015041378a4 */ /* 0x000fc4000f8e023f */
[----:B------:R-:W-:Y:S01]  /*0a50*/  UIMAD UR20, UR4, 0x14, URZ ;  /* 0x00000014041478a4 */ /* 0x000fe2000f8e023f */
[----:B------:R-:W-:Y:S01]  /*0a60*/  IMAD.HI.U32 R2, R3, R13, R2 ;  /* 0x0000000d03027227 */ /* 0x000fe200078e0002 */
[----:B------:R-:W-:Y:S01]  /*0a70*/  IABS R13, R23 ;  /* 0x00000017000d7213 */ /* 0x000fe20000000000 */
[----:B------:R-:W-:Y:S02]  /*0a80*/  UIMAD UR21, UR4, 0x13, URZ ;  /* 0x00000013041578a4 */ /* 0x000fe4000f8e023f */
[----:B------:R-:W-:Y:S01]  /*0a90*/  IMAD.MOV R14, RZ, RZ, -R5 ;  /* 0x000000ffff0e7224 */ /* 0x000fe200078e0a05 */
[----:B------:R-:W-:Y:S01]  /*0aa0*/  UIMAD UR22, UR4, 0x12, URZ ;  /* 0x00000012041678a4 */ /* 0x000fe2000f8e023f */
[----:B------:R-:W-:Y:S01]  /*0ab0*/  IMAD.HI.U32 R12, R2, R13, RZ ;  /* 0x0000000d020c7227 */ /* 0x000fe200078e00ff */
[----:B------:R-:W-:Y:S02]  /*0ac0*/  UIMAD UR23, UR4, 0x11, URZ ;  /* 0x00000011041778a4 */ /* 0x000fe4000f8e023f */
[----:B------:R-:W-:Y:S01]  /*0ad0*/  USHF.L.U32 UR24, UR4, 0x4, URZ ;  /* 0x0000000404187899 */ /* 0x000fe2000800063f */
[----:B------:R-:W-:Y:S01]  /*0ae0*/  IMAD R19, R14, R7, RZ ;  /* 0x000000070e137224 */ /* 0x000fe200078e02ff */
[----:B------:R-:W-:Y:S01]  /*0af0*/  UIMAD UR25, UR4, 0xf, URZ ;  /* 0x0000000f041978a4 */ /* 0x000fe2000f8e023f */
[----:B------:R-:W-:Y:S01]  /*0b00*/  IMAD.MOV R12, RZ, RZ, -R12 ;  /* 0x000000ffff0c7224 */ /* 0x000fe200078e0a0c */
[----:B------:R-:W-:-:S02]  /*0b10*/  UIMAD UR26, UR4, 0xe, URZ ;  /* 0x0000000e041a78a4 */ /* 0x000fc4000f8e023f */
[----:B------:R-:W-:Y:S01]  /*0b20*/  USHF.L.U32 UR7, UR5, 0x5, URZ ;  /* 0x0000000505077899 */ /* 0x000fe2000800063f */
[----:B------:R-:W-:Y:S01]  /*0b30*/  IMAD R13, R10, R12, R13 ;  /* 0x0000000c0a0d7224 */ /* 0x000fe200078e020d */
[----:B------:R-:W-:Y:S01]  /*0b40*/  LEA.HI R12, R16, R20, RZ, 0x1b ;  /* 0x00000014100c7211 */ /* 0x000fe200078fd8ff */
[----:B------:R-:W-:Y:S01]  /*0b50*/  USHF.L.U32 UR38, UR4, 0x5, URZ ;  /* 0x0000000504267899 */ /* 0x000fe2000800063f */
[----:B--2---:R-:W-:Y:S02]  /*0b60*/  IABS R11, R21 ;  /* 0x00000015000b7213 */ /* 0x004fe40000000000 */
[----:B---3--:R-:W-:-:S03]  /*0b70*/  IABS R15, R22 ;  /* 0x00000016000f7213 */ /* 0x008fc60000000000 */
[----:B------:R-:W-:Y:S01]  /*0b80*/  IMAD.HI.U32 R0, R2, R11, RZ ;  /* 0x0000000b02007227 */ /* 0x000fe200078e00ff */
[----:B------:R-:W-:Y:S01]  /*0b90*/  ISETP.GT.U32.AND P6, PT, R10, R13, PT ;  /* 0x0000000d0a00720c */ /* 0x000fe20003fc4070 */
[----:B------:R-:W-:Y:S02]  /*0ba0*/  USHF.L.U32 UR5, UR4, 0x1, URZ ;  /* 0x0000000104057899 */ /* 0x000fe4000800063f */
[----:B------:R-:W-:Y:S01]  /*0bb0*/  IMAD.HI.U32 R3, R2, R15, RZ ;  /* 0x0000000f02037227 */ /* 0x000fe200078e00ff */
[----:B------:R-:W-:-:S03]  /*0bc0*/  USHF.R.S32.HI UR4, URZ, 0x1f, UR6 ;  /* 0x0000001f3f047899 */ /* 0x000fc60008011406 */
[----:B------:R-:W-:Y:S01]  /*0bd0*/  IMAD.HI.U32 R2, R2, R17, RZ ;  /* 0x0000001102027227 */ /* 0x000fe200078e00ff */
[----:B------:R-:W-:-:S03]  /*0be0*/  ULEA.HI UR4, UR4, UR6, URZ, 0x5 ;  /* 0x0000000604047291 */ /* 0x000fc6000f8f283f */
[----:B------:R-:W-:Y:S01]  /*0bf0*/  IMAD.MOV R2, RZ, RZ, -R2 ;  /* 0x000000ffff027224 */ /* 0x000fe200078e0a02 */
[----:B------:R-:W-:Y:S01]  /*0c00*/  USHF.R.S32.HI UR6, URZ, 0x5, UR4 ;  /* 0x000000053f067899 */ /* 0x000fe20008011404 */
[----:B------:R-:W-:Y:S02]  /*0c10*/  IMAD.MOV R0, RZ, RZ, -R0 ;  /* 0x000000ffff007224 */ /* 0x000fe400078e0a00 */
[----:B------:R-:W-:Y:S02]  /*0c20*/  IMAD.MOV R14, RZ, RZ, -R3 ;  /* 0x000000ffff0e7224 */ /* 0x000fe400078e0a03 */
[----:B------:R-:W-:Y:S01]  /*0c30*/  IMAD.HI.U32 R3, R5, R19, R4 ;  /* 0x0000001305037227 */ /* 0x000fe200078e0004 */
[----:B------:R-:W-:-:S03]  /*0c40*/  IADD3 R4, R12, 0x4, RZ ;  /* 0x000000040c047810 */ /* 0x000fc60007ffe0ff */
[----:B------:R-:W-:Y:S01]  /*0c50*/  IMAD R5, R10, R2, R17 ;  /* 0x000000020a057224 */ /* 0x000fe200078e0211 */
[----:B------:R-:W-:Y:S01]  /*0c60*/  ISETP.GE.AND P2, PT, R4, RZ, PT ;  /* 0x000000ff0400720c */ /* 0x000fe20003f46270 */
[----:B------:R-:W-:Y:S01]  /*0c70*/  IMAD R11, R10, R0, R11 ;  /* 0x000000000a0b7224 */ /* 0x000fe200078e020b */
[----:B------:R-:W-:Y:S01]  /*0c80*/  IADD3 R0, R12, 0xc, RZ ;  /* 0x0000000c0c007810 */ /* 0x000fe20007ffe0ff */
[C---:B------:R-:W-:Y:S01]  /*0c90*/  IMAD R15, R10.reuse, R14, R15 ;  /* 0x0000000e0a0f7224 */ /* 0x040fe200078e020f */
[C---:B------:R-:W-:Y:S01]  /*0ca0*/  ISETP.GT.U32.AND P1, PT, R10.reuse, R5, PT ;  /* 0x000000050a00720c */ /* 0x040fe20003f24070 */
[----:B------:R-:W-:Y:S01]  /*0cb0*/  @!P6 IMAD.IADD R13, R13, 0x1, -R10 ;  /* 0x000000010d0de824 */ /* 0x000fe200078e0a0a */
[C---:B------:R-:W-:Y:S02]  /*0cc0*/  ISETP.GT.U32.AND P4, PT, R10.reuse, R11, PT ;  /* 0x0000000b0a00720c */ /* 0x040fe40003f84070 */
[----:B------:R-:W-:Y:S02]  /*0cd0*/  ISETP.GT.U32.AND P5, PT, R10, R15, PT ;  /* 0x0000000f0a00720c */ /* 0x000fe40003fa4070 */
[----:B------:R-:W-:-:S02]  /*0ce0*/  ISETP.GE.AND P0, PT, R0, RZ, PT ;  /* 0x000000ff0000720c */ /* 0x000fc40003f06270 */
[----:B------:R-:W-:Y:S02]  /*0cf0*/  IABS R0, R0 ;  /* 0x0000000000007213 */ /* 0x000fe40000000000 */
[----:B------:R-:W-:Y:S02]  /*0d00*/  IABS R14, R4 ;  /* 0x00000004000e7213 */ /* 0x000fe40000000000 */
[----:B------:R-:W-:Y:S01]  /*0d10*/  IADD3 R2, R12, 0x8, RZ ;  /* 0x000000080c027810 */ /* 0x000fe20007ffe0ff */
[--C-:B------:R-:W-:Y:S02]  /*0d20*/  @!P1 IMAD.IADD R5, R5, 0x1, -R10.reuse ;  /* 0x0000000105059824 */ /* 0x100fe400078e0a0a */
[----:B------:R-:W-:Y:S01]  /*0d30*/  @!P4 IMAD.IADD R11, R11, 0x1, -R10 ;  /* 0x000000010b0bc824 */ /* 0x000fe200078e0a0a */
[----:B------:R-:W-:Y:S01]  /*0d40*/  ISETP.GT.U32.AND P4, PT, R10, R13, PT ;  /* 0x0000000d0a00720c */ /* 0x000fe20003f84070 */
[----:B------:R-:W-:Y:S01]  /*0d50*/  IMAD.MOV.U32 R4, RZ, RZ, R0 ;  /* 0x000000ffff047224 */ /* 0x000fe200078e0000 */
[----:B------:R-:W-:Y:S01]  /*0d60*/  ISETP.GE.AND P3, PT, R2, RZ, PT ;  /* 0x000000ff0200720c */ /* 0x000fe20003f66270 */
[----:B------:R-:W-:Y:S01]  /*0d70*/  @!P5 IMAD.IADD R15, R15, 0x1, -R10 ;  /* 0x000000010f0fd824 */ /* 0x000fe200078e0a0a */
[C---:B------:R-:W-:Y:S01]  /*0d80*/  ISETP.GT.U32.AND P5, PT, R10.reuse, R5, PT ;  /* 0x000000050a00720c */ /* 0x040fe20003fa4070 */
[----:B------:R-:W-:Y:S01]  /*0d90*/  IMAD.MOV.U32 R0, RZ, RZ, R14 ;  /* 0x000000ffff007224 */ /* 0x000fe200078e000e */
[----:B------:R-:W-:Y:S01]  /*0da0*/  ISETP.GT.U32.AND P6, PT, R10, R11, PT ;  /* 0x0000000b0a00720c */ /* 0x000fe20003fc4070 */
[----:B------:R-:W-:Y:S01]  /*0db0*/  IMAD.HI.U32 R14, R3, R4, RZ ;  /* 0x00000004030e7227 */ /* 0x000fe200078e00ff */
[----:B------:R-:W-:-:S02]  /*0dc0*/  IABS R2, R2 ;  /* 0x0000000200027213 */ /* 0x000fc40000000000 */
[----:B------:R-:W-:Y:S01]  /*0dd0*/  ISETP.GT.U32.AND P1, PT, R10, R15, PT ;  /* 0x0000000f0a00720c */ /* 0x000fe20003f24070 */
[----:B------:R-:W-:Y:S02]  /*0de0*/  IMAD.MOV R14, RZ, RZ, -R14 ;  /* 0x000000ffff0e7224 */ /* 0x000fe400078e0a0e */
[----:B------:R-:W-:Y:S01]  /*0df0*/  @!P4 IMAD.IADD R13, R13, 0x1, -R10 ;  /* 0x000000010d0dc824 */ /* 0x000fe200078e0a0a */
[----:B------:R-:W-:Y:S01]  /*0e00*/  ISETP.GE.AND P4, PT, R22, RZ, PT ;  /* 0x000000ff1600720c */ /* 0x000fe20003f86270 */
[----:B------:R-:W-:Y:S02]  /*0e10*/  IMAD R4, R7, R14, R4 ;  /* 0x0000000e07047224 */ /* 0x000fe400078e0204 */
[--C-:B------:R-:W-:Y:S02]  /*0e20*/  @!P5 IMAD.IADD R5, R5, 0x1, -R10.reuse ;  /* 0x000000010505d824 */ /* 0x100fe400078e0a0a */
[----:B------:R-:W-:Y:S01]  /*0e30*/  @!P6 IMAD.IADD R11, R11, 0x1, -R10 ;  /* 0x000000010b0be824 */ /* 0x000fe200078e0a0a */
[----:B------:R-:W-:Y:S01]  /*0e40*/  ISETP.GT.U32.AND P5, PT, R7, R4, PT ;  /* 0x000000040700720c */ /* 0x000fe20003fa4070 */
[----:B------:R-:W-:Y:S01]  /*0e50*/  IMAD.HI.U32 R16, R3, R2, RZ ;  /* 0x0000000203107227 */ /* 0x000fe200078e00ff */
[----:B------:R-:W-:-:S03]  /*0e60*/  ISETP.GE.AND P6, PT, R21, RZ, PT ;  /* 0x000000ff1500720c */ /* 0x000fc60003fc6270 */
[----:B------:R-:W-:Y:S02]  /*0e70*/  IMAD.MOV R16, RZ, RZ, -R16 ;  /* 0x000000ffff107224 */ /* 0x000fe400078e0a10 */
[----:B------:R-:W-:Y:S01]  /*0e80*/  @!P1 IMAD.IADD R15, R15, 0x1, -R10 ;  /* 0x000000010f0f9824 */ /* 0x000fe200078e0a0a */
[----:B------:R-:W-:Y:S01]  /*0e90*/  IABS R10, R12 ;  /* 0x0000000c000a7213 */ /* 0x000fe20000000000 */
[C---:B------:R-:W-:Y:S01]  /*0ea0*/  IMAD R2, R7.reuse, R16, R2 ;  /* 0x0000001007027224 */ /* 0x040fe200078e0202 */
[----:B------:R-:W-:Y:S01]  /*0eb0*/  ISETP.GE.AND P1, PT, R12, RZ, PT ;  /* 0x000000ff0c00720c */ /* 0x000fe20003f26270 */
[----:B------:R-:W-:Y:S02]  /*0ec0*/  @!P4 IMAD.MOV R15, RZ, RZ, -R15 ;  /* 0x000000ffff0fc224 */ /* 0x000fe400078e0a0f */
[----:B------:R-:W-:Y:S01]  /*0ed0*/  @!P5 IMAD.IADD R4, R4, 0x1, -R7 ;  /* 0x000000010404d824 */ /* 0x000fe200078e0a07 */
[----:B------:R-:W-:Y:S01]  /*0ee0*/  ISETP.GT.U32.AND P4, PT, R7, R2, PT ;  /* 0x000000020700720c */ /* 0x000fe20003f84070 */
[----:B------:R-:W-:Y:S01]  /*0ef0*/  @!P6 IMAD.MOV R11, RZ, RZ, -R11 ;  /* 0x000000ffff0be224 */ /* 0x000fe200078e0a0b */
[----:B------:R-:W-:Y:S01]  /*0f00*/  ISETP.GE.AND P6, PT, R23, RZ, PT ;  /* 0x000000ff1700720c */ /* 0x000fe20003fc6270 */
[----:B------:R-:W-:Y:S01]  /*0f10*/  IMAD.HI.U32 R17, R3, R0, RZ ;  /* 0x0000000003117227 */ /* 0x000fe200078e00ff */
[----:B------:R-:W-:-:S03]  /*0f20*/  ISETP.GT.U32.AND P5, PT, R7, R4, PT ;  /* 0x000000040700720c */ /* 0x000fc60003fa4070 */
[----:B------:R-:W-:-:S04]  /*0f30*/  IMAD.HI.U32 R3, R3, R10, RZ ;  /* 0x0000000a03037227 */ /* 0x000fc800078e00ff */
[----:B------:R-:W-:Y:S02]  /*0f40*/  IMAD.MOV R17, RZ, RZ, -R17 ;  /* 0x000000ffff117224 */ /* 0x000fe400078e0a11 */
[----:B------:R-:W-:Y:S02]  /*0f50*/  IMAD.MOV R3, RZ, RZ, -R3 ;  /* 0x000000ffff037224 */ /* 0x000fe400078e0a03 */
[C---:B------:R-:W-:Y:S02]  /*0f60*/  IMAD R0, R7.reuse, R17, R0 ;  /* 0x0000001107007224 */ /* 0x040fe400078e0200 */
[C---:B------:R-:W-:Y:S01]  /*0f70*/  IMAD R10, R7.reuse, R3, R10 ;  /* 0x00000003070a7224 */ /* 0x040fe200078e020a */
[----:B------:R-:W-:Y:S01]  /*0f80*/  SHF.R.S32.HI R3, RZ, 0x6, R29 ;  /* 0x00000006ff037819 */ /* 0x000fe2000001141d */
[----:B------:R-:W-:Y:S01]  /*0f90*/  @!P6 IMAD.MOV R13, RZ, RZ, -R13 ;  /* 0x000000ffff0de224 */ /* 0x000fe200078e0a0d */
[----:B------:R-:W-:Y:S01]  /*0fa0*/  ISETP.GT.U32.AND P6, PT, R7, R0, PT ;  /* 0x000000000700720c */ /* 0x000fe20003fc4070 */
[--C-:B------:R-:W-:Y:S01]  /*0fb0*/  @!P4 IMAD.IADD R2, R2, 0x1, -R7.reuse ;  /* 0x000000010202c824 */ /* 0x100fe200078e0a07 */
[----:B------:R-:W-:Y:S01]  /*0fc0*/  SGXT R3, R3, 0x1 ;  /* 0x000000010303781a */ /* 0x000fe20000000200 */
[----:B------:R-:W-:Y:S01]  /*0fd0*/  @!P5 IMAD.IADD R4, R4, 0x1, -R7 ;  /* 0x000000010404d824 */ /* 0x000fe200078e0a07 */
[----:B------:R-:W-:Y:S01]  /*0fe0*/  ISETP.GT.U32.AND P5, PT, R7, R10, PT ;  /* 0x0000000a0700720c */ /* 0x000fe20003fa4070 */
[----:B------:R-:W-:Y:S01]  /*0ff0*/  IMAD.SHL.U32 R12, R29, 0x200, RZ ;  /* 0x000002001d0c7824 */ /* 0x000fe200078e00ff */
[----:B------:R-:W-:Y:S01]  /*1000*/  ISETP.GT.U32.AND P4, PT, R7, R2, PT ;  /* 0x000000020700720c */ /* 0x000fe20003f84070 */
[----:B------:R-:W-:Y:S01]  /*1010*/  @!P0 IMAD.MOV R4, RZ, RZ, -R4 ;  /* 0x000000ffff048224 */ /* 0x000fe200078e0a04 */
[----:B------:R-:W-:-:S04]  /*1020*/  LOP3.LUT R3, R3, 0x90, RZ, 0xc0, !PT ;  /* 0x0000009003037812 */ /* 0x000fc800078ec0ff */
[--C-:B------:R-:W-:Y:S01]  /*1030*/  LOP3.LUT R14, R3, 0x7e, R8.reuse, 0x78, !PT ;  /* 0x0000007e030e7812 */ /* 0x100fe200078e7808 */
[----:B------:R-:W-:Y:S01]  /*1040*/  @!P6 IMAD.IADD R0, R0, 0x1, -R7 ;  /* 0x000000010000e824 */ /* 0x000fe200078e0a07 */
[----:B------:R-:W-:-:S03]  /*1050*/  LOP3.LUT R3, R9, 0x30, R8, 0x78, !PT ;  /* 0x0000003009037812 */ /* 0x000fc600078e7808 */
[--C-:B------:R-:W-:Y:S01]  /*1060*/  @!P5 IMAD.IADD R10, R10, 0x1, -R7.reuse ;  /* 0x000000010a0ad824 */ /* 0x100fe200078e0a07 */
[C---:B------:R-:W-:Y:S01]  /*1070*/  ISETP.GT.U32.AND P6, PT, R7.reuse, R0, PT ;  /* 0x000000000700720c */ /* 0x040fe20003fc4070 */
[----:B------:R-:W-:Y:S01]  /*1080*/  @!P4 IMAD.IADD R2, R2, 0x1, -R7 ;  /* 0x000000010202c824 */ /* 0x000fe200078e0a07 */
[----:B------:R-:W-:Y:S01]  /*1090*/  ISETP.GE.AND P4, PT, R18, RZ, PT ;  /* 0x000000ff1200720c */ /* 0x000fe20003f86270 */
[----:B------:R0:W-:Y:S01]  /*10a0*/  STL [R1+0x6bc], R3 ;  /* 0x0006bc0301007387 */ /* 0x0001e20000100800 */
[----:B------:R-:W-:Y:S01]  /*10b0*/  ISETP.GT.U32.AND P5, PT, R7, R10, PT ;  /* 0x0000000a0700720c */ /* 0x000fe20003fa4070 */
[----:B------:R-:W-:Y:S01]  /*10c0*/  @!P3 IMAD.MOV R2, RZ, RZ, -R2 ;  /* 0x000000ffff02b224 */ /* 0x000fe200078e0a02 */
[----:B0-----:R-:W-:-:S07]  /*10d0*/  LOP3.LUT R3, R12, 0x2000, RZ, 0xc0, !PT ;  /* 0x000020000c037812 */ /* 0x001fce00078ec0ff */
[----:B------:R-:W-:Y:S01]  /*10e0*/  @!P6 IMAD.IADD R0, R0, 0x1, -R7 ;  /* 0x000000010000e824 */ /* 0x000fe200078e0a07 */
[----:B------:R-:W-:Y:S01]  /*10f0*/  ISETP.NE.AND P6, PT, RZ, c[0x0][0x178], PT ;  /* 0x00005e00ff007a0c */ /* 0x000fe20003fc5270 */
[----:B------:R-:W-:Y:S01]  /*1100*/  @!P4 IMAD.MOV R5, RZ, RZ, -R5 ;  /* 0x000000ffff05c224 */ /* 0x000fe200078e0a05 */
[----:B------:R-:W-:Y:S01]  /*1110*/  ISETP.NE.AND P4, PT, RZ, c[0x0][0x17c], PT ;  /* 0x00005f00ff007a0c */ /* 0x000fe20003f85270 */
[----:B------:R-:W-:Y:S01]  /*1120*/  IMAD.IADD R3, R3, 0x1, R6 ;  /* 0x0000000103037824 */ /* 0x000fe200078e0206 */
[----:B------:R-:W-:Y:S01]  /*1130*/  LOP3.LUT R6, RZ, c[0x0][0x178], RZ, 0x33, !PT ;  /* 0x00005e00ff067a12 */ /* 0x000fe200078e33ff */
[----:B------:R-:W-:Y:S02]  /*1140*/  @!P5 IMAD.IADD R10, R10, 0x1, -R7 ;  /* 0x000000010a0ad824 */ /* 0x000fe400078e0a07 */
[----:B------:R-:W-:Y:S01]  /*1150*/  @!P2 IMAD.MOV R0, RZ, RZ, -R0 ;  /* 0x000000ffff00a224 */ /* 0x000fe200078e0a00 */
[C---:B------:R-:W-:Y:S01]  /*1160*/  SEL R19, R6.reuse, R5, !P6 ;  /* 0x0000000506137207 */ /* 0x040fe20007000000 */
[----:B------:R-:W-:Y:S01]  /*1170*/  @!P1 IMAD.MOV R10, RZ, RZ, -R10 ;  /* 0x000000ffff0a9224 */ /* 0x000fe200078e0a0a */
[----:B------:R-:W-:Y:S01]  /*1180*/  LOP3.LUT R5, RZ, c[0x0][0x17c], RZ, 0x33, !PT ;  /* 0x00005f00ff057a12 */ /* 0x000fe200078e33ff */
[----:B------:R-:W-:Y:S01]  /*1190*/  IMAD.U32 R7, RZ, RZ, UR12 ;  /* 0x0000000cff077e24 */ /* 0x000fe2000f8e00ff */
[----:B------:R-:W-:-:S02]  /*11a0*/  SEL R23, R6, R11, !P6 ;  /* 0x0000000b06177207 */ /* 0x000fc40007000000 */
[C---:B-----5:R-:W-:Y:S02]  /*11b0*/  SEL R24, R5.reuse, R2, !P4 ;  /* 0x0000000205187207 */ /* 0x060fe40006000000 */
[C---:B------:R-:W-:Y:S02]  /*11c0*/  SEL R2, R5.reuse, R0, !P4 ;  /* 0x0000000005027207 */ /* 0x040fe40006000000 */
[C---:B------:R-:W-:Y:S02]  /*11d0*/  SEL R0, R5.reuse, R10, !P4 ;  /* 0x0000000a05007207 */ /* 0x040fe40006000000 */
[C---:B------:R-:W-:Y:S01]  /*11e0*/  SEL R22, R6.reuse, R15, !P6 ;  /* 0x0000000f06167207 */ /* 0x040fe20007000000 */
[----:B------:R0:W-:Y:S01]  /*11f0*/  STL [R1+0x8], R2 ;  /* 0x0000080201007387 */ /* 0x0001e20000100800 */
[----:B------:R-:W-:Y:S01]  /*1200*/  SEL R20, R6, R13, !P6 ;  /* 0x0000000d06147207 */ /* 0x000fe20007000000 */
[----:B------:R-:W-:Y:S01]  /*1210*/  IMAD.U32 R6, RZ, RZ, UR11 ;  /* 0x0000000bff067e24 */ /* 0x000fe2000f8e00ff */
[----:B------:R-:W-:Y:S01]  /*1220*/  SEL R26, R5, R4, !P4 ;  /* 0x00000004051a7207 */ /* 0x000fe20006000000 */
[----:B------:R1:W-:Y:S01]  /*1230*/  STL [R1+0x10], R0 ;  /* 0x0000100001007387 */ /* 0x0003e20000100800 */
[----:B------:R-:W-:Y:S01]  /*1240*/  LOP3.LUT R4, R29, 0x1f, RZ, 0xc0, !PT ;  /* 0x0000001f1d047812 */ /* 0x000fe200078ec0ff */
[----:B0-----:R-:W-:-:S02]  /*1250*/  IMAD.SHL.U32 R2, R28, 0x2, RZ ;  /* 0x000000021c027824 */ /* 0x001fc400078e00ff */
[----:B------:R-:W-:Y:S02]  /*1260*/  IMAD.U32 R8, RZ, RZ, UR13 ;  /* 0x0000000dff087e24 */ /* 0x000fe4000f8e00ff */
[----:B-1----:R-:W-:Y:S01]  /*1270*/  IMAD.MOV.U32 R0, RZ, RZ, c[0x0][0x180] ;  /* 0x00006000ff007624 */ /* 0x002fe200078e00ff */
[C---:B------:R-:W-:Y:S01]  /*1280*/  LOP3.LUT R5, R2.reuse, 0x20, RZ, 0x3c, !PT ;  /* 0x0000002002057812 */ /* 0x040fe200078e3cff */
[----:B------:R-:W-:Y:S01]  /*1290*/  IMAD.U32 R9, RZ, RZ, UR14 ;  /* 0x0000000eff097e24 */ /* 0x000fe2000f8e00ff */
[----:B------:R-:W-:Y:S01]  /*12a0*/  LOP3.LUT R5, R2, 0x50, RZ, 0x3c, !PT ;  /* 0x0000005002057812 */ /* 0x000fe200078e3cff */
[----:B------:R-:W-:Y:S01]  /*12b0*/  IMAD R28, R4, c[0x0][0x18c], RZ ;  /* 0x00006300041c7a24 */ /* 0x000fe200078e02ff */
[----:B------:R0:W-:Y:S01]  /*12c0*/  STL [R1+0x718], R0 ;  /* 0x0007180001007387 */ /* 0x0001e20000100800 */
[C---:B------:R-:W-:Y:S01]  /*12d0*/  LOP3.LUT R4, R2.reuse, 0x30, RZ, 0x3c, !PT ;  /* 0x0000003002047812 */ /* 0x040fe200078e3cff */
[----:B------:R-:W-:Y:S01]  /*12e0*/  IMAD R23, R23, c[0x0][0x184], RZ ;  /* 0x0000610017177a24 */ /* 0x000fe200078e02ff */
[----:B------:R-:W-:Y:S01]  /*12f0*/  LOP3.LUT R4, R2, 0x60, RZ, 0x3c, !PT ;  /* 0x0000006002047812 */ /* 0x000fe200078e3cff */
[----:B------:R-:W-:Y:S01]  /*1300*/  STL [R1+0x160], RZ ;  /* 0x000160ff01007387 */ /* 0x000fe20000100800 */
[----:B------:R-:W-:Y:S01]  /*1310*/  LEA R29, P0, R28, c[0x0][0x168], 0x1 ;  /* 0x00005a001c1d7a11 */ /* 0x000fe200078008ff */
[----:B------:R-:W-:-:S02]  /*1320*/  IMAD R22, R22, c[0x0][0x184], RZ ;  /* 0x0000610016167a24 */ /* 0x000fc400078e02ff */
[----:B------:R-:W-:Y:S01]  /*1330*/  STL [R1+0x164], RZ ;  /* 0x000164ff01007387 */ /* 0x000fe20000100800 */
[----:B------:R-:W-:Y:S01]  /*1340*/  IMAD R20, R20, c[0x0][0x184], RZ ;  /* 0x0000610014147a24 */ /* 0x000fe200078e02ff */
[C---:B0-----:R-:W-:Y:S01]  /*1350*/  LOP3.LUT R0, R2.reuse, 0x10, RZ, 0x3c, !PT ;  /* 0x0000001002007812 */ /* 0x041fe200078e3cff */
[----:B------:R-:W-:Y:S01]  /*1360*/  IMAD R19, R19, c[0x0][0x184], RZ ;  /* 0x0000610013137a24 */ /* 0x000fe200078e02ff */
[----:B------:R-:W-:Y:S01]  /*1370*/  STL [R1+0x168], RZ ;  /* 0x000168ff01007387 */ /* 0x000fe20000100800 */
[C---:B------:R-:W-:Y:S01]  /*1380*/  LOP3.LUT R0, R2.reuse, 0x40, RZ, 0x3c, !PT ;  /* 0x0000004002007812 */ /* 0x040fe200078e3cff */
[----:B------:R-:W-:Y:S01]  /*1390*/  IMAD.U32 R4, RZ, RZ, UR39 ;  /* 0x00000027ff047e24 */ /* 0x000fe2000f8e00ff */
[----:B------:R-:W-:Y:S01]  /*13a0*/  LOP3.LUT R0, R2, 0x70, RZ, 0x3c, !PT ;  /* 0x0000007002007812 */ /* 0x000fe200078e3cff */
[----:B------:R-:W-:Y:S01]  /*13b0*/  STL [R1+0x16c], RZ ;  /* 0x00016cff01007387 */ /* 0x000fe20000100800 */
[----:B------:R-:W-:-:S03]  /*13c0*/  IMAD.U32 R5, RZ, RZ, UR10 ;  /* 0x0000000aff057e24 */ /* 0x000fc6000f8e00ff */
[----:B------:R-:W-:Y:S04]  /*13d0*/  STL [R1+0x150], RZ ;  /* 0x000150ff01007387 */ /* 0x000fe80000100800 */
        /* <DEDUP_REMOVED lines=59> */
[----:B------:R0:W-:Y:S04]  /*1790*/  STL.64 [R1+0x708], R2 ;  /* 0x0007080201007387 */ /* 0x0001e80000100a00 */
[----:B------:R1:W-:Y:S01]  /*17a0*/  STL.64 [R1+0x728], R6 ;  /* 0x0007280601007387 */ /* 0x0003e20000100a00 */
[----:B------:R-:W-:-:S02]  /*17b0*/  IMAD.U32 R0, RZ, RZ, UR29 ;  /* 0x0000001dff007e24 */ /* 0x000fc4000f8e00ff */
[----:B0-----:R-:W-:Y:S02]  /*17c0*/  IMAD.U32 R2, RZ, RZ, UR28 ;  /* 0x0000001cff027e24 */ /* 0x001fe4000f8e00ff */
[----:B------:R-:W-:Y:S01]  /*17d0*/  IMAD.MOV.U32 R3, RZ, RZ, R14 ;  /* 0x000000ffff037224 */ /* 0x000fe200078e000e */
[----:B-1----:R-:W2:Y:S04]  /*17e0*/  LDL.LU R6, [R1+0x8] ;  /* 0x0000080001067983 */ /* 0x002ea80000300800 */
[----:B------:R-:W3:Y:S01]  /*17f0*/  LDL.LU R7, [R1+0x10] ;  /* 0x0000100001077983 */ /* 0x000ee20000300800 */
[----:B------:R-:W-:Y:S01]  /*1800*/  LEA.HI.X.SX32 R28, R28, c[0x0][0x16c], 0x1, P0 ;  /* 0x00005b001c1c7a11 */ /* 0x000fe200000f0eff */
[----:B------:R-:W-:Y:S02]  /*1810*/  IMAD.U32 R10, RZ, RZ, UR15 ;  /* 0x0000000fff0a7e24 */ /* 0x000fe4000f8e00ff */
[----:B------:R0:W-:Y:S01]  /*1820*/  STL.64 [R1+0x720], R8 ;  /* 0x0007200801007387 */ /* 0x0001e20000100a00 */
[----:B------:R-:W-:-:S02]  /*1830*/  IMAD.U32 R11, RZ, RZ, UR16 ;  /* 0x00000010ff0b7e24 */ /* 0x000fc4000f8e00ff */
[----:B------:R-:W-:Y:S02]  /*1840*/  IMAD.U32 R12, RZ, RZ, UR17 ;  /* 0x00000011ff0c7e24 */ /* 0x000fe4000f8e00ff */
[----:B------:R-:W-:Y:S02]  /*1850*/  IMAD.U32 R13, RZ, RZ, UR18 ;  /* 0x00000012ff0d7e24 */ /* 0x000fe4000f8e00ff */
[----:B------:R-:W-:Y:S02]  /*1860*/  IMAD.U32 R14, RZ, RZ, UR19 ;  /* 0x00000013ff0e7e24 */ /* 0x000fe4000f8e00ff */
[----:B------:R-:W-:Y:S02]  /*1870*/  IMAD.U32 R15, RZ, RZ, UR20 ;  /* 0x00000014ff0f7e24 */ /* 0x000fe4000f8e00ff */
[----:B------:R-:W-:Y:S02]  /*1880*/  IMAD.U32 R16, RZ, RZ, UR21 ;  /* 0x00000015ff107e24 */ /* 0x000fe4000f8e00ff */
[----:B0-----:R-:W-:-:S02]  /*1890*/  IMAD.U32 R8, RZ, RZ, UR27 ;  /* 0x0000001bff087e24 */ /* 0x001fc4000f8e00ff */
[----:B------:R-:W-:Y:S02]  /*18a0*/  IMAD.U32 R17, RZ, RZ, UR22 ;  /* 0x00000016ff117e24 */ /* 0x000fe4000f8e00ff */
[----:B------:R-:W-:Y:S01]  /*18b0*/  IMAD.U32 R18, RZ, RZ, UR23 ;  /* 0x00000017ff127e24 */ /* 0x000fe2000f8e00ff */
[----:B------:R0:W-:Y:S01]  /*18c0*/  STL [R1], R8 ;  /* 0x0000000801007387 */ /* 0x0001e20000100800 */
[----:B------:R-:W-:Y:S02]  /*18d0*/  IMAD.U32 R21, RZ, RZ, UR24 ;  /* 0x00000018ff157e24 */ /* 0x000fe4000f8e00ff */
[----:B------:R-:W-:Y:S01]  /*18e0*/  IMAD.U32 R25, RZ, RZ, UR25 ;  /* 0x00000019ff197e24 */ /* 0x000fe2000f8e00ff */
[----:B------:R1:W-:Y:S01]  /*18f0*/  STL [R1+0x4], R2 ;  /* 0x0000040201007387 */ /* 0x0003e20000100800 */
[----:B------:R-:W-:-:S03]  /*1900*/  IMAD.U32 R27, RZ, RZ, UR26 ;  /* 0x0000001aff1b7e24 */ /* 0x000fc6000f8e00ff */
[----:B------:R4:W-:Y:S01]  /*1910*/  STL [R1+0xc], R0 ;  /* 0x00000c0001007387 */ /* 0x0009e20000100800 */
[----:B0-----:R-:W-:Y:S02]  /*1920*/  IMAD.U32 R8, RZ, RZ, UR30 ;  /* 0x0000001eff087e24 */ /* 0x001fe4000f8e00ff */
[----:B-1----:R-:W-:-:S03]  /*1930*/  IMAD.U32 R2, RZ, RZ, UR31 ;  /* 0x0000001fff027e24 */ /* 0x002fc6000f8e00ff */
[----:B------:R0:W-:Y:S01]  /*1940*/  STL [R1+0x14], R8 ;  /* 0x0000140801007387 */ /* 0x0001e20000100800 */
[----:B----4-:R-:W-:-:S03]  /*1950*/  IMAD.U32 R0, RZ, RZ, UR32 ;  /* 0x00000020ff007e24 */ /* 0x010fc6000f8e00ff */
[----:B------:R1:W-:Y:S04]  /*1960*/  STL [R1+0x18], R2 ;  /* 0x0000180201007387 */ /* 0x0003e80000100800 */
        /* <DEDUP_REMOVED lines=12> */
[----:B------:R4:W-:Y:S01]  /*1a30*/  STL.64 [R1+0x710], R28 ;  /* 0x0007101c01007387 */ /* 0x0009e20000100a00 */
[----:B0-----:R-:W-:Y:S01]  /*1a40*/  IMAD.WIDE R8, R23, 0x2, RZ ;  /* 0x0000000217087825 */ /* 0x001fe200078e02ff */
[----:B-1----:R-:W-:-:S03]  /*1a50*/  LOP3.LUT R2, R3, 0x20, RZ, 0x3c, !PT ;  /* 0x0000002003027812 */ /* 0x002fc600078e3cff */
[----:B------:R-:W-:Y:S02]  /*1a60*/  IMAD R3, R26, c[0x0][0x190], RZ ;  /* 0x000064001a037a24 */ /* 0x000fe400078e02ff */
[----:B------:R0:W-:Y:S01]  /*1a70*/  STL [R1+0x700], R2 ;  /* 0x0007000201007387 */ /* 0x0001e20000100800 */
[----:B----4-:R-:W-:-:S03]  /*1a80*/  IMAD.WIDE R28, R22, 0x2, RZ ;  /* 0x00000002161c7825 */ /* 0x010fc600078e02ff */
[----:B------:R-:W-:Y:S01]  /*1a90*/  STL [R1+0x6d0], R3 ;  /* 0x0006d00301007387 */ /* 0x000fe20000100800 */
[----:B------:R-:W-:-:S04]  /*1aa0*/  IMAD.WIDE R22, R19, 0x2, RZ ;  /* 0x0000000213167825 */ /* 0x000fc800078e02ff */
[----:B0-----:R-:W-:-:S05]  /*1ab0*/  IMAD R2, R24, c[0x0][0x190], RZ ;  /* 0x0000640018027a24 */ /* 0x001fca00078e02ff */
[----:B------:R0:W-:Y:S04]  /*1ac0*/  STL [R1+0x6cc], R2 ;  /* 0x0006cc0201007387 */ /* 0x0001e80000100800 */
[----:B------:R-:W-:Y:S04]  /*1ad0*/  STL.64 [R1+0x1a8], R8 ;  /* 0x0001a80801007387 */ /* 0x000fe80000100a00 */
[----:B------:R-:W-:Y:S01]  /*1ae0*/  STL.64 [R1+0x1a0], R28 ;  /* 0x0001a01c01007387 */ /* 0x000fe20000100a00 */
[----:B0-----:R-:W-:-:S04]  /*1af0*/  IMAD.WIDE R2, R20, 0x2, RZ ;  /* 0x0000000214027825 */ /* 0x001fc800078e02ff */
[----:B--2---:R-:W-:Y:S02]  /*1b00*/  IMAD R6, R6, c[0x0][0x190], RZ ;  /* 0x0000640006067a24 */ /* 0x004fe400078e02ff */
[----:B---3--:R-:W-:-:S03]  /*1b10*/  IMAD R19, R7, c[0x0][0x190], RZ ;  /* 0x0000640007137a24 */ /* 0x008fc600078e02ff */
[----:B------:R0:W-:Y:S04]  /*1b20*/  STL [R1+0x6c8], R6 ;  /* 0x0006c80601007387 */ /* 0x0001e80000100800 */
[----:B------:R-:W-:Y:S04]  /*1b30*/  STL.64 [R1+0x198], R2 ;  /* 0x0001980201007387 */ /* 0x000fe80000100a00 */
[----:B------:R-:W-:Y:S01]  /*1b40*/  STL [R1+0x6c4], R19 ;  /* 0x0006c41301007387 */ /* 0x000fe20000100800 */
[----:B0-----:R-:W-:-:S03]  /*1b50*/  IMAD.WIDE R6, R4, 0x2, R8 ;  /* 0x0000000204067825 */ /* 0x001fc600078e0208 */
[----:B------:R-:W-:Y:S04]  /*1b60*/  STL.64 [R1+0x190], R22 ;  /* 0x0001901601007387 */ /* 0x000fe80000100a00 */
[----:B------:R0:W-:Y:S02]  /*1b70*/  STL.64 [R1+0x6b0], R6 ;  /* 0x0006b00601007387 */ /* 0x0001e40000100a00 */
[----:B0-----:R-:W-:-:S05]  /*1b80*/  IMAD.WIDE R6, R4, 0x2, R28 ;  /* 0x0000000204067825 */ /* 0x001fca00078e021c */
[----:B------:R0:W-:Y:S01]  /*1b90*/  STL.64 [R1+0x6a8], R6 ;  /* 0x0006a80601007387 */ /* 0x0001e20000100a00 */
[----:B------:R-:W-:-:S04]  /*1ba0*/  IMAD.WIDE R8, R5, 0x2, R8 ;  /* 0x0000000205087825 */ /* 0x000fc800078e0208 */
[----:B0-----:R-:W-:-:S05]  /*1bb0*/  IMAD.WIDE R6, R4, 0x2, R2 ;  /* 0x0000000204067825 */ /* 0x001fca00078e0202 */
[----:B------:R0:W-:Y:S02]  /*1bc0*/  STL.64 [R1+0x6a0], R6 ;  /* 0x0006a00601007387 */ /* 0x0001e40000100a00 */
[----:B0-----:R-:W-:-:S05]  /*1bd0*/  IMAD.WIDE R6, R4, 0x2, R22 ;  /* 0x0000000204067825 */ /* 0x001fca00078e0216 */
[----:B------:R0:W-:Y:S04]  /*1be0*/  STL.64 [R1+0x698], R6 ;  /* 0x0006980601007387 */ /* 0x0001e80000100a00 */
[----:B0-----:R-:W2:Y:S04]  /*1bf0*/  LDL.LU.64 R6, [R1+0x728] ;  /* 0x0007280001067983 */ /* 0x001ea80000300a00 */
[----:B------:R0:W-:Y:S02]  /*1c00*/  STL.64 [R1+0x690], R8 ;  /* 0x0006900801007387 */ /* 0x0001e40000100a00 */
[----:B0-----:R-:W-:-:S05]  /*1c10*/  IMAD.WIDE R8, R5, 0x2, R28 ;  /* 0x0000000205087825 */ /* 0x001fca00078e021c */
[----:B------:R0:W-:Y:S02]  /*1c20*/  STL.64 [R1+0x688], R8 ;  /* 0x0006880801007387 */ /* 0x0001e40000100a00 */
[----:B0-----:R-:W-:-:S05]  /*1c30*/  IMAD.WIDE R8, R5, 0x2, R2 ;  /* 0x0000000205087825 */ /* 0x001fca00078e0202 */
[----:B------:R0:W-:Y:S02]  /*1c40*/  STL.64 [R1+0x680], R8 ;  /* 0x0006800801007387 */ /* 0x0001e40000100a00 */
[----:B0-----:R-:W-:Y:S02]  /*1c50*/  IMAD.WIDE R8, R5, 0x2, R22 ;  /* 0x0000000205087825 */ /* 0x001fe400078e0216 */
[----:B------:R-:W2:Y:S04]  /*1c60*/  LDL.64 R4, [R1+0x1a8] ;  /* 0x0001a80001047983 */ /* 0x000ea80000100a00 */
[----:B------:R2:W-:Y:S02]  /*1c70*/  STL.64 [R1+0x678], R8 ;  /* 0x0006780801007387 */ /* 0x0005e40000100a00 */
[----:B--2---:R-:W-:-:S05]  /*1c80*/  IMAD.WIDE R8, R6, 0x2, R4 ;  /* 0x0000000206087825 */ /* 0x004fca00078e0204 */
[----:B------:R0:W-:Y:S02]  /*1c90*/  STL.64 [R1+0x670], R8 ;  /* 0x0006700801007387 */ /* 0x0001e40000100a00 */
[----:B0-----:R-:W-:-:S05]  /*1ca0*/  IMAD.WIDE R8, R6, 0x2, R28 ;  /* 0x0000000206087825 */ /* 0x001fca00078e021c */
        /* <DEDUP_REMOVED lines=10> */
[----:B------:R0:W-:Y:S04]  /*1d50*/  STL.64 [R1+0x640], R8 ;  /* 0x0006400801007387 */ /* 0x0001e80000100a00 */
[----:B0-----:R-:W2:Y:S01]  /*1d60*/  LDL.LU.64 R8, [R1+0x720] ;  /* 0x0007200001087983 */ /* 0x001ea20000300a00 */
[----:B------:R-:W-:-:S05]  /*1d70*/  IMAD.WIDE R6, R7, 0x2, R22 ;  /* 0x0000000207067825 */ /* 0x000fca00078e0216 */
        /* <DEDUP_REMOVED lines=13> */
[----:B0-----:R-:W-:-:S04]  /*1e50*/  IMAD.WIDE R6, R9, 0x2, R2 ;  /* 0x0000000209067825 */ /* 0x001fc800078e0202 */
[----:B------:R-:W-:Y:S01]  /*1e60*/  IMAD.WIDE R8, R9, 0x2, R22 ;  /* 0x0000000209087825 */ /* 0x000fe200078e0216 */
[----:B------:R0:W-:Y:S04]  /*1e70*/  STL.64 [R1+0x600], R6 ;  /* 0x0006000601007387 */ /* 0x0001e80000100a00 */
[----:B------:R1:W-:Y:S01]  /*1e80*/  STL.64 [R1+0x5f8], R8 ;  /* 0x0005f80801007387 */ /* 0x0003e20000100a00 */
[----:B0-----:R-:W-:-:S04]  /*1e90*/  IMAD.WIDE R6, R10, 0x2, R4 ;  /* 0x000000020a067825 */ /* 0x001fc800078e0204 */
[C---:B-1----:R-:W-:Y:S01]  /*1ea0*/  IMAD.WIDE R8, R10.reuse, 0x2, R28 ;  /* 0x000000020a087825 */ /* 0x042fe200078e021c */
[----:B------:R0:W-:Y:S04]  /*1eb0*/  STL.64 [R1+0x5f0], R6 ;  /* 0x0005f00601007387 */ /* 0x0001e80000100a00 */
[----:B------:R1:W-:Y:S01]  /*1ec0*/  STL.64 [R1+0x5e8], R8 ;  /* 0x0005e80801007387 */ /* 0x0003e20000100a00 */
[----:B0-----:R-:W-:-:S04]  /*1ed0*/  IMAD.WIDE R6, R10, 0x2, R2 ;  /* 0x000000020a067825 */ /* 0x001fc800078e0202 */
[----:B-1----:R-:W-:Y:S01]  /*1ee0*/  IMAD.WIDE R8, R10, 0x2, R22 ;  /* 0x000000020a087825 */ /* 0x002fe200078e0216 */
        /* <DEDUP_REMOVED lines=8> */
[----:B------:R0:W-:Y:S03]  /*1f70*/  STL.64 [R1+0x5c0], R6 ;  /* 0x0005c00601007387 */ /* 0x0001e60000100a00 */
[C---:B------:R-:W-:Y:S01]  /*1f80*/  IMAD.WIDE R10, R12.reuse, 0x2, R28 ;  /* 0x000000020c0a7825 */ /* 0x040fe200078e021c */
[----:B------:R1:W-:Y:S03]  /*1f90*/  STL.64 [R1+0x5b8], R8 ;  /* 0x0005b80801007387 */ /* 0x0003e60000100a00 */
[----:B0-----:R-:W-:-:S04]  /*1fa0*/  IMAD.WIDE R6, R12, 0x2, R4 ;  /* 0x000000020c067825 */ /* 0x001fc800078e0204 */
[C---:B-1----:R-:W-:Y:S01]  /*1fb0*/  IMAD.WIDE R8, R12.reuse, 0x2, R2 ;  /* 0x000000020c087825 */ /* 0x042fe200078e0202 */
[----:B------:R0:W-:Y:S04]  /*1fc0*/  STL.64 [R1+0x5b0], R6 ;  /* 0x0005b00601007387 */ /* 0x0001e80000100a00 */
[----:B------:R1:W-:Y:S04]  /*1fd0*/  STL.64 [R1+0x5a8], R10 ;  /* 0x0005a80a01007387 */ /* 0x0003e80000100a00 */
[----:B------:R2:W-:Y:S01]  /*1fe0*/  STL.64 [R1+0x5a0], R8 ;  /* 0x0005a00801007387 */ /* 0x0005e20000100a00 */
[----:B0-----:R-:W-:-:S04]  /*1ff0*/  IMAD.WIDE R6, R12, 0x2, R22 ;  /* 0x000000020c067825 */ /* 0x001fc800078e0216 */
[C---:B-1----:R-:W-:Y:S01]  /*2000*/  IMAD.WIDE R10, R13.reuse, 0x2, R4 ;  /* 0x000000020d0a7825 */ /* 0x042fe200078e0204 */
[----:B------:R0:W-:Y:S03]  /*2010*/  STL.64 [R1+0x598], R6 ;  /* 0x0005980601007387 */ /* 0x0001e60000100a00 */
[C---:B--2---:R-:W-:Y:S01]  /*2020*/  IMAD.WIDE R8, R13.reuse, 0x2, R28 ;  /* 0x000000020d087825 */ /* 0x044fe200078e021c */
[----:B------:R1:W-:Y:S04]  /*2030*/  STL.64 [R1+0x590], R10 ;  /* 0x0005900a01007387 */ /* 0x0003e80000100a00 */
[----:B------:R2:W-:Y:S01]  /*2040*/  STL.64 [R1+0x588], R8 ;  /* 0x0005880801007387 */ /* 0x0005e20000100a00 */
[----:B0-----:R-:W-:-:S04]  /*2050*/  IMAD.WIDE R6, R13, 0x2, R2 ;  /* 0x000000020d067825 */ /* 0x001fc800078e0202 */
[----:B-1----:R-:W-:Y:S01]  /*2060*/  IMAD.WIDE R10, R13, 0x2, R22 ;  /* 0x000000020d0a7825 */ /* 0x002fe200078e0216 */
[----:B------:R0:W-:Y:S03]  /*2070*/  STL.64 [R1+0x580], R6 ;  /* 0x0005800601007387 */ /* 0x0001e60000100a00 */
[C---:B--2---:R-:W-:Y:S01]  /*2080*/  IMAD.WIDE R8, R14.reuse, 0x2, R4 ;  /* 0x000000020e087825 */ /* 0x044fe200078e0204 */
[----:B------:R1:W-:Y:S04]  /*2090*/  STL.64 [R1+0x578], R10 ;  /* 0x0005780a01007387 */ /* 0x0003e80000100a00 */
[----:B------:R2:W-:Y:S01]  /*20a0*/  STL.64 [R1+0x570], R8 ;  /* 0x0005700801007387 */ /* 0x0005e20000100a00 */
[----:B0-----:R-:W-:-:S04]  /*20b0*/  IMAD.WIDE R6, R14, 0x2, R28 ;  /* 0x000000020e067825 */ /* 0x001fc800078e021c */
[C---:B-1----:R-:W-:Y:S01]  /*20c0*/  IMAD.WIDE R10, R14.reuse, 0x2, R2 ;  /* 0x000000020e0a7825 */ /* 0x042fe200078e0202 */
[----:B------:R0:W-:Y:S03]  /*20d0*/  STL.64 [R1+0x568], R6 ;  /* 0x0005680601007387 */ /* 0x0001e60000100a00 */
[----:B--2---:R-:W-:Y:S01]  /*20e0*/  IMAD.WIDE R8, R14, 0x2, R22 ;  /* 0x000000020e087825 */ /* 0x004fe200078e0216 */
[----:B------:R1:W-:Y:S04]  /*20f0*/  STL.64 [R1+0x560], R10 ;  /* 0x0005600a01007387 */ /* 0x0003e80000100a00 */
[----:B------:R2:W-:Y:S01]  /*2100*/  STL.64 [R1+0x558], R8 ;  /* 0x0005580801007387 */ /* 0x0005e20000100a00 */
[----:B0-----:R-:W-:-:S04]  /*2110*/  IMAD.WIDE R6, R15, 0x2, R4 ;  /* 0x000000020f067825 */ /* 0x001fc800078e0204 */
[C---:B-1----:R-:W-:Y:S01]  /*2120*/  IMAD.WIDE R10, R15.reuse, 0x2, R28 ;  /* 0x000000020f0a7825 */ /* 0x042fe200078e021c */
[----:B------:R0:W-:Y:S03]  /*2130*/  STL.64 [R1+0x550], R6 ;  /* 0x0005500601007387 */ /* 0x0001e60000100a00 */
[C---:B--2---:R-:W-:Y:S01]  /*2140*/  IMAD.WIDE R8, R15.reuse, 0x2, R2 ;  /* 0x000000020f087825 */ /* 0x044fe200078e0202 */
[----:B------:R1:W-:Y:S04]  /*2150*/  STL.64 [R1+0x548], R10 ;  /* 0x0005480a01007387 */ /* 0x0003e80000100a00 */
[----:B------:R-:W2:Y:S01]  /*2160*/  LDL.LU R24, [R1] ;  /* 0x0000000001187983 */ /* 0x000ea20000300800 */
[----:B0-----:R-:W-:-:S03]  /*2170*/  IMAD.WIDE R6, R15, 0x2, R22 ;  /* 0x000000020f067825 */ /* 0x001fc600078e0216 */
[----:B------:R0:W-:Y:S04]  /*2180*/  STL.64 [R1+0x540], R8 ;  /* 0x0005400801007387 */ /* 0x0001e80000100a00 */
[----:B------:R3:W-:Y:S01]  /*2190*/  STL.64 [R1+0x538], R6 ;  /* 0x0005380601007387 */ /* 0x0007e20000100a00 */
[----:B-1----:R-:W-:-:S04]  /*21a0*/  IMAD.WIDE R10, R16, 0x2, R2 ;  /* 0x00000002100a7825 */ /* 0x002fc800078e0202 */
[----:B0-----:R-:W-:-:S04]  /*21b0*/  IMAD.WIDE R8, R16, 0x2, R4 ;  /* 0x0000000210087825 */ /* 0x001fc800078e0204 */
[C---:B---3--:R-:W-:Y:S01]  /*21c0*/  IMAD.WIDE R6, R16.reuse, 0x2, R28 ;  /* 0x0000000210067825 */ /* 0x048fe200078e021c */
[----:B------:R0:W-:Y:S04]  /*21d0*/  STL.64 [R1+0x530], R8 ;  /* 0x0005300801007387 */ /* 0x0001e80000100a00 */
[----:B------:R1:W-:Y:S04]  /*21e0*/  STL.64 [R1+0x528], R6 ;  /* 0x0005280601007387 */ /* 0x0003e80000100a00 */
[----:B------:R3:W-:Y:S04]  /*21f0*/  STL.64 [R1+0x520], R10 ;  /* 0x0005200a01007387 */ /* 0x0007e80000100a00 */
[----:B------:R-:W4:Y:S01]  /*2200*/  LDL.LU R26, [R1+0x4] ;  /* 0x00000400011a7983 */ /* 0x000f220000300800 */
[----:B0-----:R-:W-:-:S04]  /*2210*/  IMAD.WIDE R8, R16, 0x2, R22 ;  /* 0x0000000210087825 */ /* 0x001fc800078e0216 */
[C---:B-1----:R-:W-:Y:S01]  /*2220*/  IMAD.WIDE R6, R17.reuse, 0x2, R4 ;  /* 0x0000000211067825 */ /* 0x042fe200078e0204 */
[----:B------:R0:W-:Y:S03]  /*2230*/  STL.64 [R1+0x518], R8 ;  /* 0x0005180801007387 */ /* 0x0001e60000100a00 */
[C---:B---3--:R-:W-:Y:S01]  /*2240*/  IMAD.WIDE R10, R17.reuse, 0x2, R2 ;  /* 0x00000002110a7825 */ /* 0x048fe200078e0202 */
[----:B------:R1:W-:Y:S03]  /*2250*/  STL.64 [R1+0x510], R6 ;  /* 0x0005100601007387 */ /* 0x0003e60000100a00 */
[----:B0-----:R-:W-:-:S04]  /*2260*/  IMAD.WIDE R8, R17, 0x2, R28 ;  /* 0x0000000211087825 */ /* 0x001fc800078e021c */
[----:B-1----:R-:W-:Y:S01]  /*2270*/  IMAD.WIDE R6, R17, 0x2, R22 ;  /* 0x0000000211067825 */ /* 0x002fe200078e0216 */
[----:B------:R0:W-:Y:S04]  /*2280*/  STL.64 [R1+0x508], R8 ;  /* 0x0005080801007387 */ /* 0x0001e80000100a00 */
[----:B------:R1:W-:Y:S01]  /*2290*/  STL.64 [R1+0x500], R10 ;  /* 0x0005000a01007387 */ /* 0x0003e20000100a00 */
[----:B0-----:R-:W-:-:S03]  /*22a0*/  IMAD.WIDE R8, R18, 0x2, R4 ;  /* 0x0000000212087825 */ /* 0x001fc600078e0204 */
[----:B-1----:R-:W3:Y:S04]  /*22b0*/  LDL.LU R10, [R1+0xc] ;  /* 0x00000c00010a7983 */ /* 0x002ee80000300800 */
[----:B------:R0:W-:Y:S04]  /*22c0*/  STL.64 [R1+0x4f8], R6 ;  /* 0x0004f80601007387 */ /* 0x0001e80000100a00 */
[----:B------:R1:W-:Y:S01]  /*22d0*/  STL.64 [R1+0x4f0], R8 ;  /* 0x0004f00801007387 */ /* 0x0003e20000100a00 */
[----:B------:R-:W-:-:S04]  /*22e0*/  IMAD.WIDE R12, R18, 0x2, R22 ;  /* 0x00000002120c7825 */ /* 0x000fc800078e0216 */
[----:B0-----:R-:W-:-:S04]  /*22f0*/  IMAD.WIDE R6, R18, 0x2, R28 ;  /* 0x0000000212067825 */ /* 0x001fc800078e021c */
[----:B-1----:R-:W-:Y:S01]  /*2300*/  IMAD.WIDE R8, R18, 0x2, R2 ;  /* 0x0000000212087825 */ /* 0x002fe200078e0202 */
[----:B------:R0:W-:Y:S04]  /*2310*/  STL.64 [R1+0x4e8], R6 ;  /* 0x0004e80601007387 */ /* 0x0001e80000100a00 */
[----:B------:R1:W-:Y:S01]  /*2320*/  STL.64 [R1+0x4e0], R8 ;  /* 0x0004e00801007387 */ /* 0x0003e20000100a00 */
[----:B------:R-:W-:-:S04]  /*2330*/  IMAD.WIDE R14, R21, 0x2, R28 ;  /* 0x00000002150e7825 */ /* 0x000fc800078e021c */
[C---:B0-----:R-:W-:Y:S01]  /*2340*/  IMAD.WIDE R6, R21.reuse, 0x2, R4 ;  /* 0x0000000215067825 */ /* 0x041fe200078e0204 */
[----:B-1----:R-:W3:Y:S04]  /*2350*/  LDL.LU R9, [R1+0x14] ;  /* 0x0000140001097983 */ /* 0x002ee80000300800 */
[----:B------:R-:W-:Y:S04]  /*2360*/  STL.64 [R1+0x4d8], R12 ;  /* 0x0004d80c01007387 */ /* 0x000fe80000100a00 */
[----:B------:R0:W-:Y:S04]  /*2370*/  STL.64 [R1+0x4d0], R6 ;  /* 0x0004d00601007387 */ /* 0x0001e80000100a00 */
[----:B------:R1:W-:Y:S04]  /*2380*/  STL.64 [R1+0x4c8], R14 ;  /* 0x0004c80e01007387 */ /* 0x0003e80000100a00 */
[----:B------:R-:W3:Y:S01]  /*2390*/  LDL.LU R8, [R1+0x18] ;  /* 0x0000180001087983 */ /* 0x000ee20000300800 */
[----:B0-----:R-:W-:-:S04]  /*23a0*/  IMAD.WIDE R6, R21, 0x2, R2 ;  /* 0x0000000215067825 */ /* 0x001fc800078e0202 */
[----:B------:R-:W-:Y:S01]  /*23b0*/  IMAD.WIDE R12, R21, 0x2, R22 ;  /* 0x00000002150c7825 */ /* 0x000fe200078e0216 */
[----:B------:R0:W-:Y:S03]  /*23c0*/  STL.64 [R1+0x4c0], R6 ;  /* 0x0004c00601007387 */ /* 0x0001e60000100a00 */
[C---:B-1----:R-:W-:Y:S01]  /*23d0*/  IMAD.WIDE R14, R25.reuse, 0x2, R28 ;  /* 0x00000002190e7825 */ /* 0x042fe200078e021c */
[----:B------:R1:W-:Y:S03]  /*23e0*/  STL.64 [R1+0x4b8], R12 ;  /* 0x0004b80c01007387 */ /* 0x0003e60000100a00 */
[----:B0-----:R-:W-:-:S04]  /*23f0*/  IMAD.WIDE R6, R25, 0x2, R4 ;  /* 0x0000000219067825 */ /* 0x001fc800078e0204 */
[C---:B-1----:R-:W-:Y:S01]  /*2400*/  IMAD.WIDE R12, R25.reuse, 0x2, R2 ;  /* 0x00000002190c7825 */ /* 0x042fe200078e0202 */
[----:B------:R0:W-:Y:S03]  /*2410*/  STL.64 [R1+0x4b0], R6 ;  /* 0x0004b00601007387 */ /* 0x0001e60000100a00 */
[----:B------:R-:W-:Y:S01]  /*2420*/  IMAD.WIDE R16, R25, 0x2, R22 ;  /* 0x0000000219107825 */ /* 0x000fe200078e0216 */
[----:B0-----:R-:W3:Y:S04]  /*2430*/  LDL.LU R7, [R1+0x1c] ;  /* 0x00001c0001077983 */ /* 0x001ee80000300800 */
[----:B------:R0:W-:Y:S04]  /*2440*/  STL.64 [R1+0x4a8], R14 ;  /* 0x0004a80e01007387 */ /* 0x0001e80000100a00 */
[----:B------:R1:W-:Y:S04]  /*2450*/  STL.64 [R1+0x4a0], R12 ;  /* 0x0004a00c01007387 */ /* 0x0003e80000100a00 */
[----:B------:R1:W-:Y:S01]  /*2460*/  STL.64 [R1+0x498], R16 ;  /* 0x0004981001007387 */ /* 0x0003e20000100a00 */
[----:B0-----:R-:W-:-:S03]  /*2470*/  IMAD.WIDE R14, R27, 0x2, R4 ;  /* 0x000000021b0e7825 */ /* 0x001fc600078e0204 */
[----:B------:R-:W3:Y:S01]  /*2480*/  LDL.LU R6, [R1+0x20] ;  /* 0x0000200001067983 */ /* 0x000ee20000300800 */
[----:B-1----:R-:W-:-:S03]  /*2490*/  IMAD.WIDE R12, R27, 0x2, R28 ;  /* 0x000000021b0c7825 */ /* 0x002fc600078e021c */
[----:B------:R0:W-:Y:S01]  /*24a0*/  STL.64 [R1+0x490], R14 ;  /* 0x0004900e01007387 */ /* 0x0001e20000100a00 */
[----:B------:R-:W-:-:S03]  /*24b0*/  IMAD.WIDE R16, R27, 0x2, R2 ;  /* 0x000000021b107825 */ /* 0x000fc600078e0202 */
[----:B------:R2:W-:Y:S04]  /*24c0*/  STL.64 [R1+0x488], R12 ;  /* 0x0004880c01007387 */ /* 0x0005e80000100a00 */
[----:B------:R1:W-:Y:S01]  /*24d0*/  STL.64 [R1+0x480], R16 ;  /* 0x0004801001007387 */ /* 0x0003e20000100a00 */
[----:B0-----:R-:W-:-:S03]  /*24e0*/  IMAD.WIDE R14, R27, 0x2, R22 ;  /* 0x000000021b0e7825 */ /* 0x001fc600078e0216 */
[----:B------:R-:W3:Y:S04]  /*24f0*/  LDL.LU R19, [R1+0x24] ;  /* 0x0000240001137983 */ /* 0x000ee80000300800 */
[----:B------:R0:W-:Y:S01]  /*2500*/  STL.64 [R1+0x478], R14 ;  /* 0x0004780e01007387 */ /* 0x0001e20000100a00 */
[----:B--2---:R-:W-:-:S04]  /*2510*/  IMAD.WIDE R12, R24, 0x2, R4 ;  /* 0x00000002180c7825 */ /* 0x004fc800078e0204 */
[C---:B-1----:R-:W-:Y:S01]  /*2520*/  IMAD.WIDE R16, R24.reuse, 0x2, R28 ;  /* 0x0000000218107825 */ /* 0x042fe200078e021c */
[----:B------:R1:W-:Y:S04]  /*2530*/  STL.64 [R1+0x470], R12 ;  /* 0x0004700c01007387 */ /* 0x0003e80000100a00 */
[----:B------:R4:W-:Y:S01]  /*2540*/  STL.64 [R1+0x468], R16 ;  /* 0x0004681001007387 */ /* 0x0009e20000100a00 */
[----:B0-----:R-:W-:-:S03]  /*2550*/  IMAD.WIDE R14, R24, 0x2, R2 ;  /* 0x00000002180e7825 */ /* 0x001fc600078e0202 */
[----:B------:R-:W2:Y:S01]  /*2560*/  LDL.LU R20, [R1+0x28] ;  /* 0x0000280001147983 */ /* 0x000ea20000300800 */
[----:B-1----:R-:W-:-:S03]  /*2570*/  IMAD.WIDE R12, R24, 0x2, R22 ;  /* 0x00000002180c7825 */ /* 0x002fc600078e0216 */
[----:B------:R0:W-:Y:S04]  /*2580*/  STL.64 [R1+0x460], R14 ;  /* 0x0004600e01007387 */ /* 0x0001e80000100a00 */
[----:B------:R1:W-:Y:S01]  /*2590*/  STL.64 [R1+0x458], R12 ;  /* 0x0004580c01007387 */ /* 0x0003e20000100a00 */
[----:B----4-:R-:W-:-:S04]  /*25a0*/  IMAD.WIDE R16, R26, 0x2, R4 ;  /* 0x000000021a107825 */ /* 0x010fc800078e0204 */
[C---:B0-----:R-:W-:Y:S01]  /*25b0*/  IMAD.WIDE R14, R26.reuse, 0x2, R28 ;  /* 0x000000021a0e7825 */ /* 0x041fe200078e021c */
[----:B------:R0:W-:Y:S03]  /*25c0*/  STL.64 [R1+0x450], R16 ;  /* 0x0004501001007387 */ /* 0x0001e60000100a00 */
[C---:B-1----:R-:W-:Y:S01]  /*25d0*/  IMAD.WIDE R12, R26.reuse, 0x2, R2 ;  /* 0x000000021a0c7825 */ /* 0x042fe200078e0202 */
[----:B------:R-:W4:Y:S04]  /*25e0*/  LDL.LU R24, [R1+0x2c] ;  /* 0x00002c0001187983 */ /* 0x000f280000300800 */
[----:B------:R3:W-:Y:S01]  /*25f0*/  STL.64 [R1+0x448], R14 ;  /* 0x0004480e01007387 */ /* 0x0007e20000100a00 */
[----:B0-----:R-:W-:-:S03]  /*2600*/  IMAD.WIDE R16, R26, 0x2, R22 ;  /* 0x000000021a107825 */ /* 0x001fc600078e0216 */
[----:B------:R0:W-:Y:S04]  /*2610*/  STL.64 [R1+0x440], R12 ;  /* 0x0004400c01007387 */ /* 0x0001e80000100a00 */
[----:B------:R-:W-:Y:S04]  /*2620*/  STL.64 [R1+0x438], R16 ;  /* 0x0004381001007387 */ /* 0x000fe80000100a00 */
[----:B------:R-:W4:Y:S01]  /*2630*/  LDL.LU R26, [R1+0x50] ;  /* 0x00005000011a7983 */ /* 0x000f220000300800 */
[----:B---3--:R-:W-:-:S04]  /*2640*/  IMAD.WIDE R14, R10, 0x2, R4 ;  /* 0x000000020a0e7825 */ /* 0x008fc800078e0204 */
[C---:B0-----:R-:W-:Y:S01]  /*2650*/  IMAD.WIDE R12, R10.reuse, 0x2, R28 ;  /* 0x000000020a0c7825 */ /* 0x041fe200078e021c */
[----:B------:R0:W-:Y:S04]  /*2660*/  STL.64 [R1+0x430], R14 ;  /* 0x0004300e01007387 */ /* 0x0001e80000100a00 */
[----:B------:R1:W-:Y:S01]  /*2670*/  STL.64 [R1+0x428], R12 ;  /* 0x0004280c01007387 */ /* 0x0003e20000100a00 */
[----:B0-----:R-:W-:-:S04]  /*2680*/  IMAD.WIDE R14, R10, 0x2, R2 ;  /* 0x000000020a0e7825 */ /* 0x001fc800078e0202 */
[----:B-1----:R-:W-:Y:S01]  /*2690*/  IMAD.WIDE R12, R10, 0x2, R22 ;  /* 0x000000020a0c7825 */ /* 0x002fe200078e0216 */
[----:B------:R0:W-:Y:S04]  /*26a0*/  STL.64 [R1+0x420], R14 ;  /* 0x0004200e01007387 */ /* 0x0001e80000100a00 */
[----:B------:R1:W-:Y:S01]  /*26b0*/  STL.64 [R1+0x418], R12 ;  /* 0x0004180c01007387 */ /* 0x0003e20000100a00 */
[----:B------:R-:W-:-:S04]  /*26c0*/  IMAD.WIDE R10, R9, 0x2, R4 ;  /* 0x00000002090a7825 */ /* 0x000fc800078e0204 */
[C---:B0-----:R-:W-:Y:S01]  /*26d0*/  IMAD.WIDE R14, R9.reuse, 0x2, R28 ;  /* 0x00000002090e7825 */ /* 0x041fe200078e021c */
[----:B------:R0:W-:Y:S03]  /*26e0*/  STL.64 [R1+0x410], R10 ;  /* 0x0004100a01007387 */ /* 0x0001e60000100a00 */
[C---:B-1----:R-:W-:Y:S01]  /*26f0*/  IMAD.WIDE R12, R9.reuse, 0x2, R2 ;  /* 0x00000002090c7825 */ /* 0x042fe200078e0202 */
[----:B------:R1:W-:Y:S04]  /*2700*/  STL.64 [R1+0x408], R14 ;  /* 0x0004080e01007387 */ /* 0x0003e80000100a00 */
[----:B------:R3:W-:Y:S01]  /*2710*/  STL.64 [R1+0x400], R12 ;  /* 0x0004000c01007387 */ /* 0x0007e20000100a00 */
[----:B0-----:R-:W-:-:S04]  /*2720*/  IMAD.WIDE R10, R9, 0x2, R22 ;  /* 0x00000002090a7825 */ /* 0x001fc800078e0216 */
[C---:B-1----:R-:W-:Y:S01]  /*2730*/  IMAD.WIDE R14, R8.reuse, 0x2, R4 ;  /* 0x00000002080e7825 */ /* 0x042fe200078e0204 */
[----:B------:R0:W-:Y:S03]  /*2740*/  STL.64 [R1+0x3f8], R10 ;  /* 0x0003f80a01007387 */ /* 0x0001e60000100a00 */
[C---:B---3--:R-:W-:Y:S01]  /*2750*/  IMAD.WIDE R12, R8.reuse, 0x2, R28 ;  /* 0x00000002080c7825 */ /* 0x048fe200078e021c */
[----:B------:R-:W-:Y:S04]  /*2760*/  STL.64 [R1+0x3f0], R14 ;  /* 0x0003f00e01007387 */ /* 0x000fe80000100a00 */
[----:B------:R1:W-:Y:S01]  /*2770*/  STL.64 [R1+0x3e8], R12 ;  /* 0x0003e80c01007387 */ /* 0x0003e20000100a00 */
[----:B0-----:R-:W-:-:S04]  /*2780*/  IMAD.WIDE R10, R8, 0x2, R2 ;  /* 0x00000002080a7825 */ /* 0x001fc800078e0202 */
[----:B------:R-:W-:Y:S01]  /*2790*/  IMAD.WIDE R8, R8, 0x2, R22 ;  /* 0x0000000208087825 */ /* 0x000fe200078e0216 */
[----:B------:R0:W-:Y:S04]  /*27a0*/  STL.64 [R1+0x3e0], R10 ;  /* 0x0003e00a01007387 */ /* 0x0001e80000100a00 */
[----:B------:R3:W-:Y:S01]  /*27b0*/  STL.64 [R1+0x3d8], R8 ;  /* 0x0003d80801007387 */ /* 0x0007e20000100a00 */
[----:B-1----:R-:W-:-:S04]  /*27c0*/  IMAD.WIDE R12, R7, 0x2, R4 ;  /* 0x00000002070c7825 */ /* 0x002fc800078e0204 */
[C---:B0-----:R-:W-:Y:S01]  /*27d0*/  IMAD.WIDE R10, R7.reuse, 0x2, R28 ;  /* 0x00000002070a7825 */ /* 0x041fe200078e021c */
[----:B------:R0:W-:Y:S03]  /*27e0*/  STL.64 [R1+0x3d0], R12 ;  /* 0x0003d00c01007387 */ /* 0x0001e60000100a00 */
[C---:B---3--:R-:W-:Y:S01]  /*27f0*/  IMAD.WIDE R8, R7.reuse, 0x2, R2 ;  /* 0x0000000207087825 */ /* 0x048fe200078e0202 */
[----:B------:R1:W-:Y:S04]  /*2800*/  STL.64 [R1+0x3c8], R10 ;  /* 0x0003c80a01007387 */ /* 0x0003e80000100a00 */
[----:B------:R3:W-:Y:S01]  /*2810*/  STL.64 [R1+0x3c0], R8 ;  /* 0x0003c00801007387 */ /* 0x0007e20000100a00 */
[----:B0-----:R-:W-:-:S04]  /*2820*/  IMAD.WIDE R12, R7, 0x2, R22 ;  /* 0x00000002070c7825 */ /* 0x001fc800078e0216 */
[C---:B-1----:R-:W-:Y:S01]  /*2830*/  IMAD.WIDE R10, R6.reuse, 0x2, R4 ;  /* 0x00000002060a7825 */ /* 0x042fe200078e0204 */
[----:B------:R0:W-:Y:S03]  /*2840*/  STL.64 [R1+0x3b8], R12 ;  /* 0x0003b80c01007387 */ /* 0x0001e60000100a00 */
[C---:B---3--:R-:W-:Y:S01]  /*2850*/  IMAD.WIDE R8, R6.reuse, 0x2, R28 ;  /* 0x0000000206087825 */ /* 0x048fe200078e021c */
[----:B------:R1:W-:Y:S04]  /*2860*/  STL.64 [R1+0x3b0], R10 ;  /* 0x0003b00a01007387 */ /* 0x0003e80000100a00 */
[----:B------:R3:W-:Y:S01]  /*2870*/  STL.64 [R1+0x3a8], R8 ;  /* 0x0003a80801007387 */ /* 0x0007e20000100a00 */
[----:B0-----:R-:W-:-:S04]  /*2880*/  IMAD.WIDE R12, R6, 0x2, R2 ;  /* 0x00000002060c7825 */ /* 0x001fc800078e0202 */
[----:B-1----:R-:W-:Y:S01]  /*2890*/  IMAD.WIDE R10, R6, 0x2, R22 ;  /* 0x00000002060a7825 */ /* 0x002fe200078e0216 */
[----:B------:R-:W-:Y:S03]  /*28a0*/  STL.64 [R1+0x3a0], R12 ;  /* 0x0003a00c01007387 */ /* 0x000fe60000100a00 */
[C---:B---3--:R-:W-:Y:S01]  /*28b0*/  IMAD.WIDE R8, R19.reuse, 0x2, R4 ;  /* 0x0000000213087825 */ /* 0x048fe200078e0204 */
[----:B------:R0:W-:Y:S03]  /*28c0*/  STL.64 [R1+0x398], R10 ;  /* 0x0003980a01007387 */ /* 0x0001e60000100a00 */
[C---:B------:R-:W-:Y:S01]  /*28d0*/  IMAD.WIDE R6, R19.reuse, 0x2, R28 ;  /* 0x0000000213067825 */ /* 0x040fe200078e021c */
[----:B------:R1:W-:Y:S04]  /*28e0*/  STL.64 [R1+0x390], R8 ;  /* 0x0003900801007387 */ /* 0x0003e80000100a00 */
[----:B------:R2:W-:Y:S01]  /*28f0*/  STL.64 [R1+0x388], R6 ;  /* 0x0003880601007387 */ /* 0x0005e20000100a00 */
[----:B0-----:R-:W-:-:S04]  /*2900*/  IMAD.WIDE R10, R19, 0x2, R2 ;  /* 0x00000002130a7825 */ /* 0x001fc800078e0202 */
[----:B-1----:R-:W-:Y:S01]  /*2910*/  IMAD.WIDE R8, R19, 0x2, R22 ;  /* 0x0000000213087825 */ /* 0x002fe200078e0216 */
[----:B------:R0:W-:Y:S04]  /*2920*/  STL.64 [R1+0x380], R10 ;  /* 0x0003800a01007387 */ /* 0x0001e80000100a00 */
[----:B------:R1:W-:Y:S01]  /*2930*/  STL.64 [R1+0x378], R8 ;  /* 0x0003780801007387 */ /* 0x0003e20000100a00 */
[----:B------:R-:W-:Y:S01]  /*2940*/  ULDC.64 UR4, c[0x0][0x160] ;  /* 0x0000580000047ab9 */ /* 0x000fe20000000a00 */
[----:B--2---:R-:W-:-:S04]  /*2950*/  IMAD.WIDE R6, R20, 0x2, R4 ;  /* 0x0000000214067825 */ /* 0x004fc800078e0204 */
[C---:B0-----:R-:W-:Y:S01]  /*2960*/  IMAD.WIDE R10, R20.reuse, 0x2, R28 ;  /* 0x00000002140a7825 */ /* 0x041fe200078e021c */
[----:B------:R0:W-:Y:S03]  /*2970*/  STL.64 [R1+0x370], R6 ;  /* 0x0003700601007387 */ /* 0x0001e60000100a00 */
[C---:B-1----:R-:W-:Y:S01]  /*2980*/  IMAD.WIDE R8, R20.reuse, 0x2, R2 ;  /* 0x0000000214087825 */ /* 0x042fe200078e0202 */
[----:B------:R4:W-:Y:S04]  /*2990*/  STL.64 [R1+0x368], R10 ;  /* 0x0003680a01007387 */ /* 0x0009e80000100a00 */
[----:B------:R1:W-:Y:S01]  /*29a0*/  STL.64 [R1+0x360], R8 ;  /* 0x0003600801007387 */ /* 0x0003e20000100a00 */
[----:B0-----:R-:W-:-:S05]  /*29b0*/  IMAD.WIDE R6, R20, 0x2, R22 ;  /* 0x0000000214067825 */ /* 0x001fca00078e0216 */
[----:B------:R0:W-:Y:S01]  /*29c0*/  STL.64 [R1+0x358], R6 ;  /* 0x0003580601007387 */ /* 0x0001e20000100a00 */
[----:B----4-:R-:W-:-:S04]  /*29d0*/  IMAD.WIDE R10, R24, 0x2, R4 ;  /* 0x00000002180a7825 */ /* 0x010fc800078e0204 */
[C---:B-1----:R-:W-:Y:S01]  /*29e0*/  IMAD.WIDE R8, R24.reuse, 0x2, R28 ;  /* 0x0000000218087825 */ /* 0x042fe200078e021c */
[----:B------:R1:W-:Y:S03]  /*29f0*/  STL.64 [R1+0x350], R10 ;  /* 0x0003500a01007387 */ /* 0x0003e60000100a00 */
[C---:B0-----:R-:W-:Y:S01]  /*2a00*/  IMAD.WIDE R6, R24.reuse, 0x2, R2 ;  /* 0x0000000218067825 */ /* 0x041fe200078e0202 */
[----:B------:R0:W-:Y:S04]  /*2a10*/  STL.64 [R1+0x348], R8 ;  /* 0x0003480801007387 */ /* 0x0001e80000100a00 */
[----:B------:R2:W-:Y:S01]  /*2a20*/  STL.64 [R1+0x340], R6 ;  /* 0x0003400601007387 */ /* 0x0005e20000100a00 */
[----:B-1----:R-:W-:-:S04]  /*2a30*/  IMAD.WIDE R10, R24, 0x2, R22 ;  /* 0x00000002180a7825 */ /* 0x002fc800078e0216 */
[C---:B0-----:R-:W-:Y:S01]  /*2a40*/  IMAD.WIDE R8, R26.reuse, 0x2, R4 ;  /* 0x000000021a087825 */ /* 0x041fe200078e0204 */
        /* <DEDUP_REMOVED lines=8> */
[----:B------:R-:W-:Y:S04]  /*2ad0*/  STL.64 [R1+0x318], R8 ;  /* 0x0003180801007387 */ /* 0x000fe80000100a00 */
[----:B------:R1:W-:Y:S01]  /*2ae0*/  STL.64 [R1+0x310], R6 ;  /* 0x0003100601007387 */ /* 0x0003e20000100a00 */
[----:B0-----:R-:W-:-:S04]  /*2af0*/  IMAD.WIDE R10, R0, 0x2, R28 ;  /* 0x00000002000a7825 */ /* 0x001fc800078e021c */
[----:B------:R-:W-:Y:S01]  /*2b00*/  IMAD.MOV.U32 R26, RZ, RZ, c[0x0][0x188] ;  /* 0x00006200ff1a7624 */ /* 0x000fe200078e00ff */
[----:B------:R-:W-:Y:S01]  /*2b10*/  STL.64 [R1+0x308], R10 ;  /* 0x0003080a01007387 */ /* 0x000fe20000100a00 */
[----:B-1----:R-:W-:-:S04]  /*2b20*/  IMAD.WIDE R6, R0, 0x2, R2 ;  /* 0x0000000200067825 */ /* 0x002fc800078e0202 */
[----:B------:R-:W-:Y:S02]  /*2b30*/  IMAD.WIDE R8, R0, 0x2, R22 ;  /* 0x0000000200087825 */ /* 0x000fe400078e0216 */
[----:B------:R0:W5:Y:S04]  /*2b40*/  LDL.LU R0, [R1+0x718] ;  /* 0x0007180001007983 */ /* 0x0001680000300800 */
[----:B------:R1:W-:Y:S04]  /*2b50*/  STL.64 [R1+0x300], R6 ;  /* 0x0003000601007387 */ /* 0x0003e80000100a00 */
[----:B------:R-:W-:Y:S01]  /*2b60*/  STL.64 [R1+0x2f8], R8 ;  /* 0x0002f80801007387 */ /* 0x000fe20000100a00 */
[----:B-1----:R-:W-:-:S04]  /*2b70*/  IMAD.WIDE R6, R26, 0x2, R4 ;  /* 0x000000021a067825 */ /* 0x002fc800078e0204 */
[C---:B------:R-:W-:Y:S02]  /*2b80*/  IMAD.WIDE R4, R26.reuse, 0x2, R28 ;  /* 0x000000021a047825 */ /* 0x040fe400078e021c */
[----:B------:R0:W5:Y:S04]  /*2b90*/  LDL.LU.64 R28, [R1+0x710] ;  /* 0x00071000011c7983 */ /* 0x0001680000300a00 */
[----:B------:R1:W-:Y:S02]  /*2ba0*/  STL.64 [R1+0x2f0], R6 ;  /* 0x0002f00601007387 */ /* 0x0003e40000100a00 */
[C---:B-1----:R-:W-:Y:S02]  /*2bb0*/  IMAD.WIDE R6, R26.reuse, 0x2, R2 ;  /* 0x000000021a067825 */ /* 0x042fe400078e0202 */
[----:B------:R0:W5:Y:S04]  /*2bc0*/  LDL.LU.64 R2, [R1+0x708] ;  /* 0x0007080001027983 */ /* 0x0001680000300a00 */
[----:B------:R1:W-:Y:S04]  /*2bd0*/  STL.64 [R1+0x2e8], R4 ;  /* 0x0002e80401007387 */ /* 0x0003e80000100a00 */
[----:B------:R0:W-:Y:S01]  /*2be0*/  STL.64 [R1+0x2e0], R6 ;  /* 0x0002e00601007387 */ /* 0x0001e20000100a00 */
[----:B-1----:R-:W-:-:S05]  /*2bf0*/  IMAD.WIDE R4, R26, 0x2, R22 ;  /* 0x000000021a047825 */ /* 0x002fca00078e0216 */
[----:B------:R0:W-:Y:S02]  /*2c00*/  STL.64 [R1+0x2d8], R4 ;  /* 0x0002d80401007387 */ /* 0x0001e40000100a00 */
.L_x_2:
[----:B------:R-:W-:Y:S04]  /*2c10*/  STL.64 [R1+0xa28], R26 ;  /* 0x000a281a01007387 */ /* 0x000fe80000100a00 */
[----:B------:R-:W-:Y:S04]  /*2c20*/  STL [R1+0xa50], R26 ;  /* 0x000a501a01007387 */ /* 0x000fe80000100800 */
[----:B------:R-:W-:Y:S04]  /*2c30*/  STL.64 [R1+0xa68], R26 ;  /* 0x000a681a01007387 */ /* 0x000fe80000100a00 */
        /* <DEDUP_REMOVED lines=13> */
[----:B------:R1:W-:Y:S04]  /*2d10*/  STL.64 [R1+0xb18], R22 ;  /* 0x000b181601007387 */ /* 0x0003e80000100a00 */
[----:B-1----:R-:W2:Y:S04]  /*2d20*/  LDL.64 R22, [R1+0x1a0] ;  /* 0x0001a00001167983 */ /* 0x002ea80000100a00 */
[----:B------:R-:W-:Y:S04]  /*2d30*/  STL.64 [R1+0xa18], R24 ;  /* 0x000a181801007387 */ /* 0x000fe80000100a00 */
[----:B------:R-:W-:Y:S04]  /*2d40*/  STL.64 [R1+0xa40], R24 ;  /* 0x000a401801007387 */ /* 0x000fe80000100a00 */
[----:B------:R-:W-:Y:S04]  /*2d50*/  STL.64 [R1+0xa60], R24 ;  /* 0x000a601801007387 */ /* 0x000fe80000100a00 */
[----:B------:R-:W-:Y:S04]  /*2d60*/  STL.64 [R1+0xa90], R24 ;  /* 0x000a901801007387 */ /* 0x000fe80000100a00 */
[----:B------:R-:W-:Y:S04]  /*2d70*/  STL.64 [R1+0xac0], R24 ;  /* 0x000ac01801007387 */ /* 0x000fe80000100a00 */
[----:B------:R-:W-:Y:S04]  /*2d80*/  STL.64 [R1+0xaf0], R24 ;  /* 0x000af01801007387 */ /* 0x000fe80000100a00 */
[----:B------:R1:W-:Y:S04]  /*2d90*/  STL.64 [R1+0xb20], R24 ;  /* 0x000b201801007387 */ /* 0x0003e80000100a00 */
[----:B-1----:R-:W3:Y:S04]  /*2da0*/  LDL.64 R24, [R1+0x1a8] ;  /* 0x0001a80001187983 */ /* 0x002ee80000100a00 */
[----:B------:R-:W-:Y:S04]  /*2db0*/  STL.64 [R1+0xa10], R18 ;  /* 0x000a101201007387 */ /* 0x000fe80000100a00 */
[----:B------:R-:W-:Y:S04]  /*2dc0*/  STL.64 [R1+0xa30], R18 ;  /* 0x000a301201007387 */ /* 0x000fe80000100a00 */
[----:B------:R1:W-:Y:S04]  /*2dd0*/  STL.64 [R1+0xa48], R18 ;  /* 0x000a481201007387 */ /* 0x0003e80000100a00 */
[----:B-1----:R-:W4:Y:S04]  /*2de0*/  LDL.64 R18, [R1+0x190] ;  /* 0x0001900001127983 */ /* 0x002f280000100a00 */
        /* <DEDUP_REMOVED lines=12> */
[----:B01----:R-:W3:Y:S01]  /*2eb0*/  LDL.64 R14, [R1+0x198] ;  /* 0x00019800010e7983 */ /* 0x003ee20000100a00 */
[----:B-----5:R-:W-:-:S02]  /*2ec0*/  ISETP.GT.AND P2, PT, R0, RZ, PT ;  /* 0x000000ff0000720c */ /* 0x020fc40003f44270 */
[----:B------:R-:W-:Y:S01]  /*2ed0*/  PRMT R26, RZ, 0x7610, R26 ;  /* 0x00007610ff1a7816 */ /* 0x000fe2000000001a */
[----:B------:R-:W-:Y:S01]  /*2ee0*/  STL.64 [R1+0x9f8], R16 ;  /* 0x0009f81001007387 */ /* 0x000fe20000100a00 */
[----:B------:R-:W-:Y:S02]  /*2ef0*/  PRMT R27, RZ, 0x7610, R27 ;  /* 0x00007610ff1b7816 */ /* 0x000fe4000000001b */
[----:B------:R-:W-:Y:S01]  /*2f00*/  PRMT R8, RZ, 0x7610, R8 ;  /* 0x00007610ff087816 */ /* 0x000fe20000000008 */
[----:B------:R-:W-:Y:S01]  /*2f10*/  STL.64 [R1+0x9f0], R12 ;  /* 0x0009f00c01007387 */ /* 0x000fe20000100a00 */
[----:B------:R-:W-:-:S03]  /*2f20*/  PRMT R9, RZ, 0x7610, R9 ;  /* 0x00007610ff097816 */ /* 0x000fc60000000009 */
[----:B------:R-:W-:Y:S04]  /*2f30*/  STL.64 [R1+0x9e8], R28 ;  /* 0x0009e81c01007387 */ /* 0x000fe80000100a00 */
[----:B------:R-:W-:Y:S04]  /*2f40*/  STL.64 [R1+0x9e0], R10 ;  /* 0x0009e00a01007387 */ /* 0x000fe80000100a00 */
[----:B------:R-:W-:Y:S01]  /*2f50*/  STL [R1+0x970], R3 ;  /* 0x0009700301007387 */ /* 0x000fe20000100800 */
[----:B0-2---:R-:W-:-:S04]  /*2f60*/  IADD3 R6, P0, R22, UR4, RZ ;  /* 0x0000000416067c10 */ /* 0x005fc8000ff1e0ff */
[----:B------:R-:W-:Y:S02]  /*2f70*/  IADD3.X R7, R23, UR5, RZ, P0, !PT ;  /* 0x0000000517077c10 */ /* 0x000fe400087fe4ff */
[----:B------:R-:W2:Y:S04]  /*2f80*/  LDL.64 R22, [R1+0x2e8] ;  /* 0x0002e80001167983 */ /* 0x000ea80000100a00 */
[----:B------:R4:W2:Y:S02]  /*2f90*/  @P2 LDG.E.U16 R27, [R6.64] ;  /* 0x00000008061b2981 */ /* 0x0008a4000c1e1500 */
[----:B----4-:R-:W-:-:S04]  /*2fa0*/  IADD3 R6, P0, R18, UR4, RZ ;  /* 0x0000000412067c10 */ /* 0x010fc8000ff1e0ff */
[----:B------:R-:W-:-:S05]  /*2fb0*/  IADD3.X R7, R19, UR5, RZ, P0, !PT ;  /* 0x0000000513077c10 */ /* 0x000fca00087fe4ff */
[----:B------:R2:W4:Y:S01]  /*2fc0*/  @P2 LDG.E.U16 R9, [R6.64] ;  /* 0x0000000806092981 */ /* 0x000522000c1e1500 */
[----:B---3--:R-:W-:-:S04]  /*2fd0*/  IADD3 R4, P1, R14, UR4, RZ ;  /* 0x000000040e047c10 */ /* 0x008fc8000ff3e0ff */
[----:B------:R-:W-:Y:S02]  /*2fe0*/  IADD3.X R5, R15, UR5, RZ, P1, !PT ;  /* 0x000000050f057c10 */ /* 0x000fe40008ffe4ff */
[----:B------:R-:W3:Y:S04]  /*2ff0*/  LDL.64 R14, [R1+0x2e0] ;  /* 0x0002e000010e7983 */ /* 0x000ee80000100a00 */
[----:B------:R0:W3:Y:S02]  /*3000*/  @P2 LDG.E.U16 R26, [R4.64] ;  /* 0x00000008041a2981 */ /* 0x0000e4000c1e1500 */
[----:B0-----:R-:W-:-:S04]  /*3010*/  IADD3 R4, P1, R24, UR4, RZ ;  /* 0x0000000418047c10 */ /* 0x001fc8000ff3e0ff */
[----:B------:R-:W-:-:S05]  /*3020*/  IADD3.X R5, R25, UR5, RZ, P1, !PT ;  /* 0x0000000519057c10 */ /* 0x000fca0008ffe4ff */
[----:B------:R-:W4:Y:S01]  /*3030*/  @P2 LDG.E.U16 R8, [R4.64] ;  /* 0x0000000804082981 */ /* 0x000f22000c1e1500 */
[----:B------:R-:W-:Y:S02]  /*3040*/  ISETP.GT.AND P0, PT, R0, 0x1, PT ;  /* 0x000000010000780c */ /* 0x000fe40003f04270 */
[----:B------:R-:W-:Y:S02]  /*3050*/  PRMT R20, RZ, 0x7610, R20 ;  /* 0x00007610ff147816 */ /* 0x000fe40000000014 */
[----:B------:R-:W-:Y:S02]  /*3060*/  PRMT R21, RZ, 0x7610, R21 ;  /* 0x00007610ff157816 */ /* 0x000fe40000000015 */
[----:B--2---:R-:W-:-:S04]  /*3070*/  IADD3 R6, P1, R22, UR4, RZ ;  /* 0x0000000416067c10 */ /* 0x004fc8000ff3e0ff */
[----:B------:R-:W-:-:S05]  /*3080*/  IADD3.X R7, R23, UR5, RZ, P1, !PT ;  /* 0x0000000517077c10 */ /* 0x000fca0008ffe4ff */
[----:B------:R0:W4:Y:S04]  /*3090*/  @P0 LDG.E.U16 R21, [R6.64] ;  /* 0x0000000806150981 */ /* 0x000128000c1e1500 */
[----:B---3--:R-:W-:Y:S04]  /*30a0*/  STL [R1+0x2d4], R26 ;  /* 0x0002d41a01007387 */ /* 0x008fe80000100800 */
[----:B------:R1:W-:Y:S04]  /*30b0*/  STL [R1+0x2d0], R27 ;  /* 0x0002d01b01007387 */ /* 0x0003e80000100800 */
[----:B------:R-:W3:Y:S04]  /*30c0*/  LDL.64 R18, [R1+0x2f0] ;  /* 0x0002f00001127983 */ /* 0x000ee80000100a00 */
[----:B------:R-:W4:Y:S04]  /*30d0*/  LDL.64 R24, [R1+0x308] ;  /* 0x0003080001187983 */ /* 0x000f280000100a00 */
[----:B-1----:R-:W0:Y:S04]  /*30e0*/  LDL.64 R26, [R1+0x2d8] ;  /* 0x0002d800011a7983 */ /* 0x002e280000100a00 */
[----:B----4-:R1:W-:Y:S04]  /*30f0*/  STL [R1+0x2c8], R8 ;  /* 0x0002c80801007387 */ /* 0x0103e80000100800 */
[----:B------:R4:W-:Y:S04]  /*3100*/  STL [R1+0x2cc], R9 ;  /* 0x0002cc0901007387 */ /* 0x0009e80000100800 */
[----:B------:R-:W4:Y:S01]  /*3110*/  LDL.64 R22, [R1+0x300] ;  /* 0x0003000001167983 */ /* 0x000f220000100a00 */
[----:B-1----:R-:W-:-:S04]  /*3120*/  IADD3 R8, P2, R14, UR4, RZ ;  /* 0x000000040e087c10 */ /* 0x002fc8000ff5e0ff */
[----:B----4-:R-:W-:Y:S02]  /*3130*/  IADD3.X R9, R15, UR5, RZ, P2, !PT ;  /* 0x000000050f097c10 */ /* 0x010fe400097fe4ff */
[----:B------:R-:W4:Y:S04]  /*3140*/  LDL.LU.64 R14, [R1+0xb30] ;  /* 0x000b3000010e7983 */ /* 0x000f280000300a00 */
[----:B------:R-:W4:Y:S01]  /*3150*/  @P0 LDG.E.U16 R20, [R8.64] ;  /* 0x0000000808140981 */ /* 0x000f22000c1e1500 */
[----:B0-----:R-:W-:Y:S01]  /*3160*/  IMAD.MOV.U32 R7, RZ, RZ, R27 ;  /* 0x000000ffff077224 */ /* 0x001fe200078e001b */
[----:B------:R-:W-:Y:S01]  /*3170*/  IADD3 R4, P1, R26, UR4, RZ ;  /* 0x000000041a047c10 */ /* 0x000fe2000ff3e0ff */
[----:B------:R-:W-:Y:S02]  /*3180*/  IMAD.MOV.U32 R6, RZ, RZ, R26 ;  /* 0x000000ffff067224 */ /* 0x000fe400078e001a */
[----:B------:R-:W2:Y:S01]  /*3190*/  LDL.LU.64 R26, [R1+0xb28] ;  /* 0x000b2800011a7983 */ /* 0x000ea20000300a00 */
[----:B------:R-:W-:-:S02]  /*31a0*/  IADD3.X R5, R7, UR5, RZ, P1, !PT ;  /* 0x0000000507057c10 */ /* 0x000fc40008ffe4ff */
[----:B---3--:R-:W-:Y:S02]  /*31b0*/  IADD3 R6, P3, R18, UR4, RZ ;  /* 0x0000000412067c10 */ /* 0x008fe4000ff7e0ff */
[----:B----4-:R-:W-:Y:S01]  /*31c0*/  PRMT R15, RZ, 0x7610, R15 ;  /* 0x00007610ff0f7816 */ /* 0x010fe2000000000f */
[----:B------:R-:W-:Y:S05]  /*31d0*/  STL [R1+0x2c4], R20 ;  /* 0x0002c41401007387 */ /* 0x000fea0000100800 */
[----:B------:R0:W3:Y:S01]  /*31e0*/  @P0 LDG.E.U16 R15, [R4.64] ;  /* 0x00000008040f0981 */ /* 0x0000e2000c1e1500 */
[----:B------:R-:W-:-:S03]  /*31f0*/  PRMT R14, RZ, 0x7610, R14 ;  /* 0x00007610ff0e7816 */ /* 0x000fc6000000000e */
[----:B------:R1:W-:Y:S01]  /*3200*/  STL [R1+0x2c0], R21 ;  /* 0x0002c01501007387 */ /* 0x0003e20000100800 */
[----:B0-----:R-:W-:Y:S02]  /*3210*/  IMAD.MOV.U32 R5, RZ, RZ, R19 ;  /* 0x000000ffff057224 */ /* 0x001fe400078e0013 */
[----:B------:R-:W-:Y:S02]  /*3220*/  IMAD.MOV.U32 R4, RZ, RZ, R18 ;  /* 0x000000ffff047224 */ /* 0x000fe400078e0012 */
[----:B------:R-:W4:Y:S01]  /*3230*/  LDL.64 R18, [R1+0x310] ;  /* 0x0003100001127983 */ /* 0x000f220000100a00 */
[----:B------:R-:W-:-:S03]  /*3240*/  IADD3.X R7, R5, UR5, RZ, P3, !PT ;  /* 0x0000000505077c10 */ /* 0x000fc60009ffe4ff */
[----:B-1----:R-:W3:Y:S04]  /*3250*/  LDL.64 R20, [R1+0x2f8] ;  /* 0x0002f80001147983 */ /* 0x002ee80000100a00 */
[----:B------:R3:W3:Y:S01]  /*3260*/  @P0 LDG.E.U16 R14, [R6.64] ;  /* 0x00000008060e0981 */ /* 0x0006e2000c1e1500 */
[----:B------:R-:W-:Y:S02]  /*3270*/  ISETP.GT.AND P1, PT, R0, 0x2, PT ;  /* 0x000000020000780c */ /* 0x000fe40003f24270 */
[----:B------:R-:W-:Y:S02]  /*3280*/  IADD3 R4, P3, R22, UR4, RZ ;  /* 0x0000000416047c10 */ /* 0x000fe4000ff7e0ff */
[----:B------:R-:W-:Y:S02]  /*3290*/  IADD3 R8, P2, R24, UR4, RZ ;  /* 0x0000000418087c10 */ /* 0x000fe4000ff5e0ff */
[----:B------:R-:W-:-:S02]  /*32a0*/  IADD3.X R5, R23, UR5, RZ, P3, !PT ;  /* 0x0000000517057c10 */ /* 0x000fc40009ffe4ff */
[----:B------:R-:W-:Y:S02]  /*32b0*/  IADD3.X R9, R25, UR5, RZ, P2, !PT ;  /* 0x0000000519097c10 */ /* 0x000fe400097fe4ff */
[----:B------:R-:W3:Y:S01]  /*32c0*/  LDL.LU.64 R24, [R1+0xb20] ;  /* 0x000b200001187983 */ /* 0x000ee20000300a00 */
[----:B--2---:R-:W-:Y:S02]  /*32d0*/  PRMT R26, RZ, 0x7610, R26 ;  /* 0x00007610ff1a7816 */ /* 0x004fe4000000001a */
[----:B------:R-:W-:-:S04]  /*32e0*/  PRMT R27, RZ, 0x7610, R27 ;  /* 0x00007610ff1b7816 */ /* 0x000fc8000000001b */
[----:B------:R4:W2:Y:S04]  /*32f0*/  @P1 LDG.E.U16 R26, [R4.64] ;  /* 0x00000008041a1981 */ /* 0x0008a8000c1e1500 */
[----:B------:R0:W2:Y:S02]  /*3300*/  @P1 LDG.E.U16 R27, [R8.64] ;  /* 0x00000008081b1981 */ /* 0x0000a4000c1e1500 */
[----:B0-----:R-:W-:Y:S02]  /*3310*/  PRMT R8, RZ, 0x7610, R8 ;  /* 0x00007610ff087816 */ /* 0x001fe40000000008 */
[----:B------:R-:W-:Y:S02]  /*3320*/  PRMT R9, RZ, 0x7610, R9 ;  /* 0x00007610ff097816 */ /* 0x000fe40000000009 */
[----:B----4-:R-:W-:-:S02]  /*3330*/  IADD3 R4, P2, R18, UR4, RZ ;  /* 0x0000000412047c10 */ /* 0x010fc4000ff5e0ff */
[----:B---3--:R-:W-:Y:S02]  /*3340*/  IADD3 R6, P0, R20, UR4, RZ ;  /* 0x0000000414067c10 */ /* 0x008fe4000ff1e0ff */
[----:B------:R-:W-:Y:S01]  /*3350*/  IADD3.X R5, R19, UR5, RZ, P2, !PT ;  /* 0x0000000513057c10 */ /* 0x000fe200097fe4ff */
[----:B------:R-:W-:Y:S01]  /*3360*/  STL [R1+0x2b8], R14 ;  /* 0x0002b80e01007387 */ /* 0x000fe20000100800 */
[----:B------:R-:W-:-:S03]  /*3370*/  IADD3.X R7, R21, UR5, RZ, P0, !PT ;  /* 0x0000000515077c10 */ /* 0x000fc600087fe4ff */
[----:B------:R0:W-:Y:S04]  /*3380*/  STL [R1+0x2bc], R15 ;  /* 0x0002bc0f01007387 */ /* 0x0001e80000100800 */
[----:B------:R-:W3:Y:S04]  /*3390*/  @P1 LDG.E.U16 R8, [R4.64] ;  /* 0x0000000804081981 */ /* 0x000ee8000c1e1500 */
[----:B------:R-:W4:Y:S04]  /*33a0*/  LDL.64 R22, [R1+0x320] ;  /* 0x0003200001167983 */ /* 0x000f280000100a00 */
[----:B0-----:R-:W4:Y:S04]  /*33b0*/  LDL.64 R14, [R1+0x328] ;  /* 0x00032800010e7983 */ /* 0x001f280000100a00 */
[----:B------:R4:W4:Y:S01]  /*33c0*/  @P1 LDG.E.U16 R9, [R6.64] ;  /* 0x0000000806091981 */ /* 0x000922000c1e1500 */
[----:B------:R-:W-:-:S02]  /*33d0*/  ISETP.GT.AND P0, PT, R0, 0x3, PT ;  /* 0x000000030000780c */ /* 0x000fc40003f04270 */
[----:B------:R-:W-:Y:S02]  /*33e0*/  PRMT R24, RZ, 0x7610, R24 ;  /* 0x00007610ff187816 */ /* 0x000fe40000000018 */
[----:B------:R-:W-:Y:S01]  /*33f0*/  PRMT R25, RZ, 0x7610, R25 ;  /* 0x00007610ff197816 */ /* 0x000fe20000000019 */
[----:B--2---:R-:W-:Y:S04]  /*3400*/  STL [R1+0x2b0], R26 ;  /* 0x0002b01a01007387 */ /* 0x004fe80000100800 */
[----:B------:R0:W-:Y:S04]  /*3410*/  STL [R1+0x2b4], R27 ;  /* 0x0002b41b01007387 */ /* 0x0001e80000100800 */
[----:B------:R-:W2:Y:S04]  /*3420*/  LDL.64 R18, [R1+0x330] ;  /* 0x0003300001127983 */ /* 0x000ea80000100a00 */
[----:B------:R-:W2:Y:S04]  /*3430*/  LDL.64 R20, [R1+0x348] ;  /* 0x0003480001147983 */ /* 0x000ea80000100a00 */
[----:B0-----:R-:W2:Y:S04]  /*3440*/  LDL.64 R26, [R1+0x318] ;  /* 0x00031800011a7983 */ /* 0x001ea80000100a00 */
[----:B---3--:R0:W-:Y:S01]  /*3450*/  STL [R1+0x2a8], R8 ;  /* 0x0002a80801007387 */ /* 0x0081e20000100800 */
[----:B----4-:R-:W-:-:S02]  /*3460*/  IADD3 R6, P2, R14, UR4, RZ ;  /* 0x000000040e067c10 */ /* 0x010fc4000ff5e0ff */
[----:B0-----:R-:W-:Y:S01]  /*3470*/  IADD3 R8, P1, R22, UR4, RZ ;  /* 0x0000000416087c10 */ /* 0x001fe2000ff3e0ff */
[----:B------:R0:W-:Y:S01]  /*3480*/  STL [R1+0x2ac], R9 ;  /* 0x0002ac0901007387 */ /* 0x0001e20000100800 */
[----:B------:R-:W-:-:S03]  /*3490*/  IADD3.X R7, R15, UR5, RZ, P2, !PT ;  /* 0x000000050f077c10 */ /* 0x000fc600097fe4ff */
[----:B------:R-:W3:Y:S04]  /*34a0*/  LDL.64 R14, [R1+0x340] ;  /* 0x00034000010e7983 */ /* 0x000ee80000100a00 */
[----:B------:R2:W4:Y:S01]  /*34b0*/  @P0 LDG.E.U16 R25, [R6.64] ;  /* 0x0000000806190981 */ /* 0x000522000c1e1500 */
[----:B0-----:R-:W-:-:S03]  /*34c0*/  IADD3.X R9, R23, UR5, RZ, P1, !PT ;  /* 0x0000000517097c10 */ /* 0x001fc60008ffe4ff */
[----:B------:R-:W3:Y:S04]  /*34d0*/  LDL.LU.64 R22, [R1+0xb18] ;  /* 0x000b180001167983 */ /* 0x000ee80000300a00 */
[----:B------:R-:W4:Y:S01]  /*34e0*/  @P0 LDG.E.U16 R24, [R8.64] ;  /* 0x0000000808180981 */ /* 0x000f22000c1e1500 */
[----:B--2---:R-:W-:Y:S01]  /*34f0*/  IMAD.MOV.U32 R7, RZ, RZ, R27 ;  /* 0x000000ffff077224 */ /* 0x004fe200078e001b */
[----:B------:R-:W-:Y:S01]  /*3500*/  IADD3 R4, P2, R26, UR4, RZ ;  /* 0x000000041a047c10 */ /* 0x000fe2000ff5e0ff */
[----:B------:R-:W-:Y:S02]  /*3510*/  IMAD.MOV.U32 R6, RZ, RZ, R26 ;  /* 0x000000ffff067224 */ /* 0x000fe400078e001a */
[----:B------:R-:W2:Y:S01]  /*3520*/  LDL.LU.64 R26, [R1+0xb10] ;  /* 0x000b1000011a7983 */ /* 0x000ea20000300a00 */
[----:B------:R-:W-:-:S02]  /*3530*/  IADD3.X R5, R7, UR5, RZ, P2, !PT ;  /* 0x0000000507057c10 */ /* 0x000fc400097fe4ff */
[----:B------:R-:W-:Y:S02]  /*3540*/  IADD3 R6, P3, R18, UR4, RZ ;  /* 0x0000000412067c10 */ /* 0x000fe4000ff7e0ff */
[----:B---3--:R-:W-:Y:S01]  /*3550*/  PRMT R23, RZ, 0x7610, R23 ;  /* 0x00007610ff177816 */ /* 0x008fe20000000017 */
[----:B----4-:R-:W-:Y:S05]  /*3560*/  STL [R1+0x2a4], R24 ;  /* 0x0002a41801007387 */ /* 0x010fea0000100800 */
        /* <DEDUP_REMOVED lines=354> */
[----:B--2---:R-:W-:-:S02]  /*4b90*/  PRMT R26, RZ, 0x7610, R26 ;  /* 0x00007610ff1a7816 */ /* 0x004fc4000000001a */
[----:B------:R-:W-:Y:S02]  /*4ba0*/  IADD3.X R5, R15, UR5, RZ, P3, !PT ;  /* 0x000000050f057c10 */ /* 0x000fe40009ffe4ff */
[----:B------:R-:W-:Y:S02]  /*4bb0*/  PRMT R27, RZ, 0x7610, R27 ;  /* 0x00007610ff1b7816 */ /* 0x000fe4000000001b */
[----:B------:R-:W-:Y:S01]  /*4bc0*/  IADD3.X R9, R21, UR5, RZ, P2, !PT ;  /* 0x0000000515097c10 */ /* 0x000fe200097fe4ff */
[----:B------:R4:W2:Y:S04]  /*4bd0*/  @P1 LDG.E.U16 R26, [R4.64] ;  /* 0x00000008041a1981 */ /* 0x0008a8000c1e1500 */
[----:B------:R0:W2:Y:S04]  /*4be0*/  @P1 LDG.E.U16 R27, [R8.64] ;  /* 0x00000008081b1981 */ /* 0x0000a8000c1e1500 */
[----:B------:R-:W2:Y:S01]  /*4bf0*/  LDL.LU.64 R20, [R1+0xa78] ;  /* 0x000a780001147983 */ /* 0x000ea20000300a00 */
[----:B0-----:R-:W-:-:S02]  /*4c00*/  PRMT R8, RZ, 0x7610, R8 ;  /* 0x00007610ff087816 */ /* 0x001fc40000000008 */
[----:B------:R-:W-:Y:S02]  /*4c10*/  PRMT R9, RZ, 0x7610, R9 ;  /* 0x00007610ff097816 */ /* 0x000fe40000000009 */
[----:B----4-:R-:W-:Y:S02]  /*4c20*/  IADD3 R4, P2, R18, UR4, RZ ;  /* 0x0000000412047c10 */ /* 0x010fe4000ff5e0ff */
        /* <DEDUP_REMOVED lines=8> */
[----:B------:R4:W4:Y:S04]  /*4cb0*/  @P1 LDG.E.U16 R9, [R6.64] ;  /* 0x0000000806091981 */ /* 0x000928000c1e1500 */
[----:B--2---:R-:W-:Y:S01]  /*4cc0*/  STL [R1+0x1d0], R26 ;  /* 0x0001d01a01007387 */ /* 0x004fe20000100800 */
[----:B------:R-:W-:-:S03]  /*4cd0*/  ISETP.GT.AND P0, PT, R0, 0x11, PT ;  /* 0x000000110000780c */ /* 0x000fc60003f04270 */
[----:B------:R0:W-:Y:S04]  /*4ce0*/  STL [R1+0x1d4], R27 ;  /* 0x0001d41b01007387 */ /* 0x0001e80000100800 */
[----:B------:R-:W2:Y:S04]  /*4cf0*/  LDL.64 R18, [R1+0x4f0] ;  /* 0x0004f00001127983 */ /* 0x000ea80000100a00 */
[----:B------:R-:W2:Y:S04]  /*4d00*/  LDL.64 R24, [R1+0x508] ;  /* 0x0005080001187983 */ /* 0x000ea80000100a00 */
[----:B0-----:R-:W2:Y:S01]  /*4d10*/  LDL.64 R26, [R1+0x4d8] ;  /* 0x0004d800011a7983 */ /* 0x001ea20000100a00 */
[----:B------:R-:W-:-:S02]  /*4d20*/  PRMT R20, RZ, 0x7610, R20 ;  /* 0x00007610ff147816 */ /* 0x000fc40000000014 */
[----:B------:R-:W-:Y:S01]  /*4d30*/  PRMT R21, RZ, 0x7610, R21 ;  /* 0x00007610ff157816 */ /* 0x000fe20000000015 */
[----:B---3--:R0:W-:Y:S01]  /*4d40*/  STL [R1+0x1c8], R8 ;  /* 0x0001c80801007387 */ /* 0x0081e20000100800 */
[----:B----4-:R-:W-:Y:S02]  /*4d50*/  IADD3 R6, P2, R22, UR4, RZ ;  /* 0x0000000416067c10 */ /* 0x010fe4000ff5e0ff */
        /* <DEDUP_REMOVED lines=47> */
[----:B------:R-:W-:-:S03]  /*5050*/  ISETP.GT.AND P0, PT, R0, 0x13, PT ;  /* 0x000000130000780c */ /* 0x000fc60003f04270 */
[----:B--2---:R-:W-:Y:S04]  /*5060*/  STL [R1+0x1b0], R26 ;  /* 0x0001b01a01007387 */ /* 0x004fe80000100800 */
        /* <DEDUP_REMOVED lines=15> */
[----:B------:R0:W4:Y:S01]  /*5160*/  @P0 LDG.E.U16 R24, [R8.64] ;  /* 0x0000000808180981 */ /* 0x000122000c1e1500 */
[----:B--2---:R-:W-:Y:S01]  /*5170*/  IMAD.MOV.U32 R7, RZ, RZ, R27 ;  /* 0x000000ffff077224 */ /* 0x004fe200078e001b */
[----:B------:R-:W-:Y:S01]  /*5180*/  IADD3 R4, P2, R26, UR4, RZ ;  /* 0x000000041a047c10 */ /* 0x000fe2000ff5e0ff */
[----:B------:R-:W-:Y:S02]  /*5190*/  IMAD.MOV.U32 R6, RZ, RZ, R26 ;  /* 0x000000ffff067224 */ /* 0x000fe400078e001a */
[----:B------:R-:W2:Y:S01]  /*51a0*/  LDL.LU R26, [R1+0xa50] ;  /* 0x000a5000011a7983 */ /* 0x000ea20000300800 */
[----:B------:R-:W-:-:S02]  /*51b0*/  IADD3.X R5, R7, UR5, RZ, P2, !PT ;  /* 0x0000000507057c10 */ /* 0x000fc400097fe4ff */
[----:B0-----:R-:W-:Y:S02]  /*51c0*/  IADD3 R8, P2, R18, UR4, RZ ;  /* 0x0000000412087c10 */ /* 0x001fe4000ff5e0ff */
[----:B------:R-:W-:Y:S02]  /*51d0*/  IADD3 R6, P3, R20, UR4, RZ ;  /* 0x0000000414067c10 */ /* 0x000fe4000ff7e0ff */
[----:B------:R-:W-:Y:S02]  /*51e0*/  IADD3.X R9, R19, UR5, RZ, P2, !PT ;  /* 0x0000000513097c10 */ /* 0x000fe400097fe4ff */
[----:B---3--:R-:W-:Y:S01]  /*51f0*/  PRMT R23, RZ, 0x7610, R23 ;  /* 0x00007610ff177816 */ /* 0x008fe20000000017 */
[----:B----4-:R-:W-:Y:S05]  /*5200*/  STL [R1+0x144], R24 ;  /* 0x0001441801007387 */ /* 0x010fea0000100800 */
[----:B------:R0:W3:Y:S04]  /*5210*/  @P0 LDG.E.U16 R23, [R4.64] ;  /* 0x0000000804170981 */ /* 0x0000e8000c1e1500 */
[----:B------:R1:W-:Y:S01]  /*5220*/  STL [R1+0x140], R25 ;  /* 0x0001401901007387 */ /* 0x0003e20000100800 */
[----:B0-----:R-:W-:-:S02]  /*5230*/  IMAD.MOV.U32 R4, RZ, RZ, R20 ;  /* 0x000000ffff047224 */ /* 0x001fc400078e0014 */
[----:B------:R-:W-:Y:S01]  /*5240*/  IMAD.MOV.U32 R5, RZ, RZ, R21 ;  /* 0x000000ffff057224 */ /* 0x000fe200078e0015 */
[----:B-1----:R-:W4:Y:S04]  /*5250*/  LDL.64 R24, [R1+0x538] ;  /* 0x0005380001187983 */ /* 0x002f280000100a00 */
[----:B------:R-:W3:Y:S04]  /*5260*/  LDL.64 R20, [R1+0x550] ;  /* 0x0005500001147983 */ /* 0x000ee80000100a00 */
[----:B------:R-:W3:Y:S01]  /*5270*/  LDL.LU.64 R18, [R1+0xa48] ;  /* 0x000a480001127983 */ /* 0x000ee20000300a00 */
[----:B------:R-:W-:-:S02]  /*5280*/  PRMT R22, RZ, 0x7610, R22 ;  /* 0x00007610ff167816 */ /* 0x000fc40000000016 */
[----:B------:R-:W-:-:S05]  /*5290*/  IADD3.X R7, R5, UR5, RZ, P3, !PT ;  /* 0x0000000505077c10 */ /* 0x000fca0009ffe4ff */
[----:B------:R4:W3:Y:S01]  /*52a0*/  @P0 LDG.E.U16 R22, [R6.64] ;  /* 0x0000000806160981 */ /* 0x0008e2000c1e1500 */
[----:B------:R-:W-:Y:S02]  /*52b0*/  ISETP.GT.AND P1, PT, R0, 0x14, PT ;  /* 0x000000140000780c */ /* 0x000fe40003f24270 */
[----:B------:R-:W-:Y:S02]  /*52c0*/  IADD3 R4, P3, R14, UR4, RZ ;  /* 0x000000040e047c10 */ /* 0x000fe4000ff7e0ff */
[----:B--2---:R-:W-:Y:S02]  /*52d0*/  PRMT R26, RZ, 0x7610, R26 ;  /* 0x00007610ff1a7816 */ /* 0x004fe4000000001a */
[----:B------:R-:W-:-:S07]  /*52e0*/  IADD3.X R5, R15, UR5, RZ, P3, !PT ;  /* 0x000000050f057c10 */ /* 0x000fce0009ffe4ff */
[----:B------:R0:W2:Y:S02]  /*52f0*/  @P1 LDG.E.U16 R26, [R8.64] ;  /* 0x00000008081a1981 */ /* 0x0000a4000c1e1500 */
[----:B0-----:R-:W-:Y:S02]  /*5300*/  PRMT R8, RZ, 0x7610, R8 ;  /* 0x00007610ff087816 */ /* 0x001fe40000000008 */
[----:B----4-:R-:W-:Y:S02]  /*5310*/  IADD3 R6, P0, R24, UR4, RZ ;  /* 0x0000000418067c10 */ /* 0x010fe4000ff1e0ff */
[----:B---3--:R-:W-:Y:S02]  /*5320*/  PRMT R19, RZ, 0x7610, R19 ;  /* 0x00007610ff137816 */ /* 0x008fe40000000013 */
[----:B------:R-:W-:Y:S02]  /*5330*/  PRMT R18, RZ, 0x7610, R18 ;  /* 0x00007610ff127816 */ /* 0x000fe40000000012 */
[----:B------:R-:W-:-:S02]  /*5340*/  IADD3.X R7, R25, UR5, RZ, P0, !PT ;  /* 0x0000000519077c10 */ /* 0x000fc400087fe4ff */
[----:B------:R0:W3:Y:S04]  /*5350*/  @P1 LDG.E.U16 R19, [R4.64] ;  /* 0x0000000804131981 */ /* 0x0000e8000c1e1500 */
[----:B------:R-:W-:Y:S04]  /*5360*/  STL [R1+0x138], R22 ;  /* 0x0001381601007387 */ /* 0x000fe80000100800 */
[----:B------:R-:W4:Y:S01]  /*5370*/  @P1 LDG.E.U16 R18, [R6.64] ;  /* 0x0000000806121981 */ /* 0x000f22000c1e1500 */
[----:B0-----:R-:W-:-:S03]  /*5380*/  IADD3 R4, P2, R20, UR4, RZ ;  /* 0x0000000414047c10 */ /* 0x001fc6000ff5e0ff */
[----:B------:R0:W-:Y:S01]  /*5390*/  STL [R1+0x13c], R23 ;  /* 0x00013c1701007387 */ /* 0x0001e20000100800 */
[----:B------:R-:W-:-:S03]  /*53a0*/  IADD3.X R5, R21, UR5, RZ, P2, !PT ;  /* 0x0000000515057c10 */ /* 0x000fc600097fe4ff */
[----:B------:R-:W3:Y:S04]  /*53b0*/  LDL.64 R14, [R1+0x560] ;  /* 0x00056000010e7983 */ /* 0x000ee80000100a00 */
[----:B------:R1:W3:Y:S04]  /*53c0*/  @P1 LDG.E.U16 R8, [R4.64] ;  /* 0x0000000804081981 */ /* 0x0002e8000c1e1500 */
[----:B0-----:R-:W3:Y:S01]  /*53d0*/  LDL.64 R22, [R1+0x568] ;  /* 0x0005680001167983 */ /* 0x001ee20000100a00 */
[----:B------:R-:W-:-:S03]  /*53e0*/  ISETP.GT.AND P0, PT, R0, 0x15, PT ;  /* 0x000000150000780c */ /* 0x000fc60003f04270 */
[----:B--2---:R0:W-:Y:S01]  /*53f0*/  STL [R1+0x134], R26 ;  /* 0x0001341a01007387 */ /* 0x0041e20000100800 */
[----:B------:R-:W-:-:S03]  /*5400*/  PRMT R9, RZ, 0x7610, R9 ;  /* 0x00007610ff097816 */ /* 0x000fc60000000009 */
[----:B0-----:R-:W2:Y:S04]  /*5410*/  LDL.64 R26, [R1+0x558] ;  /* 0x00055800011a7983 */ /* 0x001ea80000100a00 */
[----:B------:R-:W2:Y:S04]  /*5420*/  LDL.LU.64 R24, [R1+0xa40] ;  /* 0x000a400001187983 */ /* 0x000ea80000300a00 */
[----:B------:R-:W2:Y:S01]  /*5430*/  LDL.64 R20, [R1+0x570] ;  /* 0x0005700001147983 */ /* 0x000ea20000100a00 */
[----:B-1----:R-:W-:-:S03]  /*5440*/  IMAD.MOV.U32 R5, RZ, RZ, R9 ;  /* 0x000000ffff057224 */ /* 0x002fc600078e0009 */
[----:B----4-:R-:W-:Y:S04]  /*5450*/  STL [R1+0x8c], R18 ;  /* 0x00008c1201007387 */ /* 0x010fe80000100800 */
[----:B---3--:R0:W-:Y:S04]  /*5460*/  STL [R1+0x130], R19 ;  /* 0x0001301301007387 */ /* 0x0081e80000100800 */
[----:B0-----:R-:W3:Y:S01]  /*5470*/  LDL.64 R18, [R1+0x588] ;  /* 0x0005880001127983 */ /* 0x001ee20000100a00 */
[----:B------:R-:W-:-:S03]  /*5480*/  IADD3 R6, P2, R22, UR4, RZ ;  /* 0x0000000416067c10 */ /* 0x000fc6000ff5e0ff */
[----:B------:R0:W-:Y:S01]  /*5490*/  STL [R1+0x88], R8 ;  /* 0x0000880801007387 */ /* 0x0001e20000100800 */
[----:B------:R-:W-:-:S03]  /*54a0*/  IADD3.X R7, R23, UR5, RZ, P2, !PT ;  /* 0x0000000517077c10 */ /* 0x000fc600097fe4ff */
[----:B------:R-:W4:Y:S01]  /*54b0*/  LDL.64 R22, [R1+0x580] ;  /* 0x0005800001167983 */ /* 0x000f220000100a00 */
[----:B0-----:R-:W-:-:S03]  /*54c0*/  IADD3 R8, P1, R14, UR4, RZ ;  /* 0x000000040e087c10 */ /* 0x001fc6000ff3e0ff */
[----:B------:R0:W-:Y:S04]  /*54d0*/  STL.S16 [R1+0x80], R9 ;  /* 0x0000800901007387 */ /* 0x0001e80000100600 */
[----:B------:R1:W3:Y:S01]  /*54e0*/  @P0 LDG.E.U16 R5, [R6.64] ;  /* 0x0000000806050981 */ /* 0x0002e2000c1e1500 */
[----:B0-----:R-:W-:-:S03]  /*54f0*/  IADD3.X R9, R15, UR5, RZ, P1, !PT ;  /* 0x000000050f097c10 */ /* 0x001fc60008ffe4ff */
[----:B------:R-:W4:Y:S01]  /*5500*/  LDL.LU.64 R14, [R1+0xa38] ;  /* 0x000a3800010e7983 */ /* 0x000f220000300a00 */
[----:B--2---:R-:W-:Y:S02]  /*5510*/  IADD3 R4, P2, R26, UR4, RZ ;  /* 0x000000041a047c10 */ /* 0x004fe4000ff5e0ff */
[----:B-1----:R-:W-:Y:S01]  /*5520*/  IADD3 R6, P3, R20, UR4, RZ ;  /* 0x0000000414067c10 */ /* 0x002fe2000ff7e0ff */
[----:B---3--:R0:W-:Y:S01]  /*5530*/  @P0 STL [R1+0x80], R5 ;  /* 0x0000800501000387 */ /* 0x0081e20000100800 */
[----:B----4-:R-:W-:Y:S02]  /*5540*/  PRMT R15, RZ, 0x7610, R15 ;  /* 0x00007610ff0f7816 */ /* 0x010fe4000000000f */
[----:B0-----:R-:W-:Y:S02]  /*5550*/  IADD3.X R5, R27, UR5, RZ, P2, !PT ;  /* 0x000000051b057c10 */ /* 0x001fe400097fe4ff */
[----:B------:R-:W-:Y:S01]  /*5560*/  PRMT R14, RZ, 0x7610, R14 ;  /* 0x00007610ff0e7816 */ /* 0x000fe2000000000e */
[----:B------:R-:W2:Y:S04]  /*5570*/  LDL.64 R26, [R1+0x578] ;  /* 0x00057800011a7983 */ /* 0x000ea80000100a00 */
[----:B------:R0:W3:Y:S02]  /*5580*/  @P0 LDG.E.U16 R15, [R4.64] ;  /* 0x00000008040f0981 */ /* 0x0000e4000c1e1500 */
[----:B0-----:R-:W-:-:S05]  /*5590*/  IMAD.MOV.U32 R5, RZ, RZ, R21 ;  /* 0x000000ffff057224 */ /* 0x001fca00078e0015 */
[----:B------:R-:W-:-:S05]  /*55a0*/  IADD3.X R7, R5, UR5, RZ, P3, !PT ;  /* 0x0000000505077c10 */ /* 0x000fca0009ffe4ff */
[----:B------:R-:W4:Y:S01]  /*55b0*/  @P0 LDG.E.U16 R14, [R6.64] ;  /* 0x00000008060e0981 */ /* 0x000f22000c1e1500 */
[----:B------:R-:W-:Y:S01]  /*55c0*/  PRMT R25, RZ, 0x7610, R25 ;  /* 0x00007610ff197816 */ /* 0x000fe20000000019 */
[----:B------:R-:W-:Y:S02]  /*55d0*/  IMAD.MOV.U32 R4, RZ, RZ, R20 ;  /* 0x000000ffff047224 */ /* 0x000fe400078e0014 */
[----:B------:R-:W2:Y:S04]  /*55e0*/  LDL.64 R20, [R1+0x590] ;  /* 0x0005900001147983 */ /* 0x000ea80000100a00 */
[----:B------:R0:W2:Y:S02]  /*55f0*/  @P0 LDG.E.U16 R25, [R8.64] ;  /* 0x0000000808190981 */ /* 0x0000a4000c1e1500 */
[----:B0-----:R-:W-:-:S04]  /*5600*/  IADD3 R8, P2, R18, UR4, RZ ;  /* 0x0000000412087c10 */ /* 0x001fc8000ff5e0ff */
[----:B------:R-:W-:Y:S02]  /*5610*/  IADD3.X R9, R19, UR5, RZ, P2, !PT ;  /* 0x0000000513097c10 */ /* 0x000fe400097fe4ff */
[----:B------:R-:W2:Y:S01]  /*5620*/  LDL.LU.64 R18, [R1+0xa30] ;  /* 0x000a300001127983 */ /* 0x000ea20000300a00 */
[----:B------:R-:W-:Y:S02]  /*5630*/  ISETP.GT.AND P1, PT, R0, 0x16, PT ;  /* 0x000000160000780c */ /* 0x000fe40003f24270 */
[----:B------:R-:W-:-:S11]  /*5640*/  PRMT R24, RZ, 0x7610, R24 ;  /* 0x00007610ff187816 */ /* 0x000fd60000000018 */
[----:B------:R0:W2:Y:S04]  /*5650*/  @P1 LDG.E.U16 R24, [R8.64] ;  /* 0x0000000808181981 */ /* 0x0000a8000c1e1500 */
[----:B----4-:R-:W-:Y:S04]  /*5660*/  STL [R1+0x78], R14 ;  /* 0x0000780e01007387 */ /* 0x010fe80000100800 */
[----:B---3--:R1:W-:Y:S04]  /*5670*/  STL [R1+0x7c], R15 ;  /* 0x00007c0f01007387 */ /* 0x0083e80000100800 */
[----:B-1----:R-:W3:Y:S01]  /*5680*/  LDL.64 R14, [R1+0x5a8] ;  /* 0x0005a800010e7983 */ /* 0x002ee20000100a00 */
[----:B------:R-:W-:-:S04]  /*5690*/  IADD3 R4, P3, R22, UR4, RZ ;  /* 0x0000000416047c10 */ /* 0x000fc8000ff7e0ff */
[----:B------:R-:W-:Y:S02]  /*56a0*/  IADD3.X R5, R23, UR5, RZ, P3, !PT ;  /* 0x0000000517057c10 */ /* 0x000fe40009ffe4ff */
[----:B--2---:R-:W-:Y:S01]  /*56b0*/  PRMT R19, RZ, 0x7610, R19 ;  /* 0x00007610ff137816 */ /* 0x004fe20000000013 */
[----:B------:R-:W2:Y:S01]  /*56c0*/  LDL.64 R22, [R1+0x5a0] ;  /* 0x0005a00001167983 */ /* 0x000ea20000100a00 */
[----:B------:R-:W-:Y:S02]  /*56d0*/  IADD3 R6, P0, R26, UR4, RZ ;  /* 0x000000041a067c10 */ /* 0x000fe4000ff1e0ff */
[----:B------:R-:W-:Y:S02]  /*56e0*/  PRMT R18, RZ, 0x7610, R18 ;  /* 0x00007610ff127816 */ /* 0x000fe40000000012 */
[----:B------:R1:W4:Y:S01]  /*56f0*/  @P1 LDG.E.U16 R19, [R4.64] ;  /* 0x0000000804131981 */ /* 0x000322000c1e1500 */
[----:B------:R-:W-:Y:S02]  /*5700*/  IADD3.X R7, R27, UR5, RZ, P0, !PT ;  /* 0x000000051b077c10 */ /* 0x000fe400087fe4ff */
[----:B0-----:R-:W-:-:S02]  /*5710*/  PRMT R8, RZ, 0x7610, R8 ;  /* 0x00007610ff087816 */ /* 0x001fc40000000008 */
[----:B-1----:R-:W-:Y:S01]  /*5720*/  IADD3 R4, P2, R20, UR4, RZ ;  /* 0x0000000414047c10 */ /* 0x002fe2000ff5e0ff */
[----:B------:R3:W2:Y:S03]  /*5730*/  @P1 LDG.E.U16 R18, [R6.64] ;  /* 0x0000000806121981 */ /* 0x0006a6000c1e1500 */
[----:B------:R-:W-:Y:S02]  /*5740*/  IADD3.X R5, R21, UR5, RZ, P2, !PT ;  /* 0x0000000515057c10 */ /* 0x000fe400097fe4ff */
[----:B------:R-:W-:Y:S02]  /*5750*/  ISETP.GT.AND P0, PT, R0, 0x17, PT ;  /* 0x000000170000780c */ /* 0x000fe40003f04270 */
[----:B------:R-:W-:Y:S01]  /*5760*/  PRMT R9, RZ, 0x7610, R9 ;  /* 0x00007610ff097816 */ /* 0x000fe20000000009 */
[----:B------:R0:W4:Y:S04]  /*5770*/  @P1 LDG.E.U16 R8, [R4.64] ;  /* 0x0000000804081981 */ /* 0x000128000c1e1500 */
[----:B------:R-:W-:Y:S04]  /*5780*/  STL [R1+0x74], R24 ;  /* 0x0000741801007387 */ /* 0x000fe80000100800 */
[----:B------:R1:W-:Y:S01]  /*5790*/  STL [R1+0x84], R25 ;  /* 0x0000841901007387 */ /* 0x0003e20000100800 */
[----:B0-----:R-:W-:-:S03]  /*57a0*/  IMAD.MOV.U32 R5, RZ, RZ, R9 ;  /* 0x000000ffff057224 */ /* 0x001fc600078e0009 */
[----:B-1----:R-:W4:Y:S04]  /*57b0*/  LDL.64 R24, [R1+0x598] ;  /* 0x0005980001187983 */ /* 0x002f280000100a00 */
[----:B------:R-:W4:Y:S01]  /*57c0*/  LDL.LU.64 R26, [R1+0xa28] ;  /* 0x000a2800011a7983 */ /* 0x000f220000300a00 */
[----:B---3--:R-:W-:-:S04]  /*57d0*/  IADD3 R6, P2, R14, UR4, RZ ;  /* 0x000000040e067c10 */ /* 0x008fc8000ff5e0ff */
[----:B------:R-:W-:-:S05]  /*57e0*/  IADD3.X R7, R15, UR5, RZ, P2, !PT ;  /* 0x000000050f077c10 */ /* 0x000fca00097fe4ff */
[----:B------:R-:W3:Y:S01]  /*57f0*/  @P0 LDG.E.U16 R5, [R6.64] ;  /* 0x0000000806050981 */ /* 0x000ee2000c1e1500 */
[----:B------:R-:W-:Y:S02]  /*5800*/  PRMT R13, RZ, 0x7610, R13 ;  /* 0x00007610ff0d7816 */ /* 0x000fe4000000000d */
[----:B------:R-:W-:Y:S01]  /*5810*/  PRMT R12, RZ, 0x7610, R12 ;  /* 0x00007610ff0c7816 */ /* 0x000fe2000000000c */
[----:B--2---:R-:W-:Y:S04]  /*5820*/  STL [R1+0x6c], R18 ;  /* 0x00006c1201007387 */ /* 0x004fe80000100800 */
[----:B----4-:R0:W-:Y:S04]  /*5830*/  STL [R1+0x70], R19 ;  /* 0x0000701301007387 */ /* 0x0101e80000100800 */
[----:B------:R-:W2:Y:S04]  /*5840*/  LDL.64 R20, [R1+0x5c8] ;  /* 0x0005c80001147983 */ /* 0x000ea80000100a00 */
[----:B0-----:R-:W4:Y:S04]  /*5850*/  LDL.64 R18, [R1+0x5b0] ;  /* 0x0005b00001127983 */ /* 0x001f280000100a00 */
[----:B------:R0:W-:Y:S04]  /*5860*/  STL [R1+0x68], R8 ;  /* 0x0000680801007387 */ /* 0x0001e80000100800 */
[----:B------:R-:W4:Y:S01]  /*5870*/  LDL.64 R14, [R1+0x5c0] ;  /* 0x0005c000010e7983 */ /* 0x000f220000100a00 */
[----:B0-----:R-:W-:-:S03]  /*5880*/  IADD3 R8, P1, R22, UR4, RZ ;  /* 0x0000000416087c10 */ /* 0x001fc6000ff3e0ff */
[----:B------:R0:W-:Y:S01]  /*5890*/  STL.S16 [R1+0x60], R9 ;  /* 0x0000600901007387 */ /* 0x0001e20000100600 */
[----:B------:R-:W-:Y:S02]  /*58a0*/  IADD3 R4, P2, R24, UR4, RZ ;  /* 0x0000000418047c10 */ /* 0x000fe4000ff5e0ff */
[----:B0-----:R-:W-:Y:S02]  /*58b0*/  IADD3.X R9, R23, UR5, RZ, P1, !PT ;  /* 0x0000000517097c10 */ /* 0x001fe40008ffe4ff */
[----:B------:R-:W4:Y:S04]  /*58c0*/  LDL.LU.64 R22, [R1+0xa20] ;  /* 0x000a200001167983 */ /* 0x000f280000300a00 */
[----:B------:R0:W4:Y:S02]  /*58d0*/  @P0 LDG.E.U16 R13, [R8.64] ;  /* 0x00000008080d0981 */ /* 0x000124000c1e1500 */
[----:B0-----:R-:W-:-:S02]  /*58e0*/  IMAD.MOV.U32 R9, RZ, RZ, R12 ;  /* 0x000000ffff097224 */ /* 0x001fc400078e000c */
[----:B---3--:R0:W-:Y:S02]  /*58f0*/  @P0 STL [R1+0x60], R5 ;  /* 0x0000600501000387 */ /* 0x0081e40000100800 */
[----:B0-----:R-:W-:Y:S02]  /*5900*/  IADD3.X R5, R25, UR5, RZ, P2, !PT ;  /* 0x0000000519057c10 */ /* 0x001fe400097fe4ff */
[----:B------:R-:W-:Y:S01]  /*5910*/  ISETP.GT.AND P1, PT, R0, 0x18, PT ;  /* 0x000000180000780c */ /* 0x000fe20003f24270 */
[----:B------:R-:W3:Y:S04]  /*5920*/  LDL.LU.64 R24, [R1+0xa18] ;  /* 0x000a180001187983 */ /* 0x000ee80000300a00 */
[----:B------:R0:W3:Y:S01]  /*5930*/  @P0 LDG.E.U16 R9, [R4.64] ;  /* 0x0000000804090981 */ /* 0x0000e2000c1e1500 */
[----:B------:R-:W-:-:S03]  /*5940*/  PRMT R3, RZ, 0x7610, R3 ;  /* 0x00007610ff037816 */ /* 0x000fc60000000003 */
[----:B------:R-:W-:Y:S01]  /*5950*/  STL.S16 [R1+0x5c], R12 ;  /* 0x00005c0c01007387 */ /* 0x000fe20000100600 */
[----:B------:R-:W-:Y:S02]  /*5960*/  PRMT R10, RZ, 0x7610, R10 ;  /* 0x00007610ff0a7816 */ /* 0x000fe4000000000a */
[----:B--2---:R-:W-:Y:S02]  /*5970*/  IADD3 R8, P2, R20, UR4, RZ ;  /* 0x0000000414087c10 */ /* 0x004fe4000ff5e0ff */
[----:B----4-:R-:W-:-:S04]  /*5980*/  IADD3 R6, P3, R18, UR4, RZ ;  /* 0x0000000412067c10 */ /* 0x010fc8000ff7e0ff */
[----:B------:R-:W-:Y:S02]  /*5990*/  IADD3.X R7, R19, UR5, RZ, P3, !PT ;  /* 0x0000000513077c10 */ /* 0x000fe40009ffe4ff */
[----:B0-----:R-:W-:-:S03]  /*59a0*/  IADD3 R4, P3, R14, UR4, RZ ;  /* 0x000000040e047c10 */ /* 0x001fc6000ff7e0ff */
[----:B------:R-:W2:Y:S01]  /*59b0*/  @P0 LDG.E.U16 R3, [R6.64] ;  /* 0x0000000806030981 */ /* 0x000ea2000c1e1500 */
[----:B------:R-:W-:Y:S02]  /*59c0*/  PRMT R11, RZ, 0x7610, R11 ;  /* 0x00007610ff0b7816 */ /* 0x000fe4000000000b */
[----:B------:R-:W-:-:S05]  /*59d0*/  IADD3.X R5, R15, UR5, RZ, P3, !PT ;  /* 0x000000050f057c10 */ /* 0x000fca0009ffe4ff */
[----:B------:R-:W4:Y:S04]  /*59e0*/  @P1 LDG.E.U16 R10, [R4.64] ;  /* 0x00000008040a1981 */ /* 0x000f28000c1e1500 */
[----:B------:R0:W-:Y:S04]  /*59f0*/  STL [R1+0x64], R13 ;  /* 0x0000640d01007387 */ /* 0x0001e80000100800 */
[----:B0-----:R-:W4:Y:S04]  /*5a00*/  LDL.64 R12, [R1+0x5b8] ;  /* 0x0005b800010c7983 */ /* 0x001f280000100a00 */
[----:B---3--:R0:W-:Y:S04]  /*5a10*/  @P0 STL [R1+0x5c], R9 ;  /* 0x00005c0901000387 */ /* 0x0081e80000100800 */
[----:B------:R-:W3:Y:S01]  /*5a20*/  LDL.64 R18, [R1+0x5d0] ;  /* 0x0005d00001127983 */ /* 0x000ee20000100a00 */
[----:B0-----:R-:W-:-:S03]  /*5a30*/  IADD3.X R9, R21, UR5, RZ, P2, !PT ;  /* 0x0000000515097c10 */ /* 0x001fc600097fe4ff */
[----:B------:R-:W3:Y:S04]  /*5a40*/  LDL.64 R20, [R1+0x5e8] ;  /* 0x0005e80001147983 */ /* 0x000ee80000100a00 */
[----:B------:R-:W3:Y:S04]  /*5a50*/  @P1 LDG.E.U16 R11, [R8.64] ;  /* 0x00000008080b1981 */ /* 0x000ee8000c1e1500 */
[----:B--2---:R-:W-:Y:S04]  /*5a60*/  STL [R1+0x974], R3 ;  /* 0x0009740301007387 */ /* 0x004fe80000100800 */
[----:B------:R-:W2:Y:S04]  /*5a70*/  LDL.64 R14, [R1+0x5e0] ;  /* 0x0005e000010e7983 */ /* 0x000ea80000100a00 */
[----:B----4-:R-:W-:Y:S04]  /*5a80*/  STL [R1+0x50], R10 ;  /* 0x0000500a01007387 */ /* 0x010fe80000100800 */
[----:B---3--:R0:W-:Y:S04]  /*5a90*/  STL [R1+0x54], R11 ;  /* 0x0000540b01007387 */ /* 0x0081e80000100800 */
[----:B0-----:R-:W3:Y:S01]  /*5aa0*/  LDL.64 R10, [R1+0x5d8] ;  /* 0x0005d800010a7983 */ /* 0x001ee20000100a00 */
[----:B------:R-:W-:-:S02]  /*5ab0*/  IADD3 R8, P3, R18, UR4, RZ ;  /* 0x0000000412087c10 */ /* 0x000fc4000ff7e0ff */
[----:B------:R-:W-:Y:S02]  /*5ac0*/  IADD3 R6, P2, R12, UR4, RZ ;  /* 0x000000040c067c10 */ /* 0x000fe4000ff5e0ff */
[----:B------:R-:W-:Y:S02]  /*5ad0*/  PRMT R28, RZ, 0x7610, R28 ;  /* 0x00007610ff1c7816 */ /* 0x000fe4000000001c */
[----:B------:R-:W-:Y:S02]  /*5ae0*/  PRMT R29, RZ, 0x7610, R29 ;  /* 0x00007610ff1d7816 */ /* 0x000fe4000000001d */
[----:B------:R-:W-:Y:S02]  /*5af0*/  IADD3.X R9, R19, UR5, RZ, P3, !PT ;  /* 0x0000000513097c10 */ /* 0x000fe40009ffe4ff */
[----:B------:R-:W-:Y:S02]  /*5b00*/  IADD3.X R7, R13, UR5, RZ, P2, !PT ;  /* 0x000000050d077c10 */ /* 0x000fe400097fe4ff */
[----:B------:R-:W-:Y:S01]  /*5b10*/  ISETP.GT.AND P0, PT, R0, 0x19, PT ;  /* 0x000000190000780c */ /* 0x000fe20003f04270 */
[----:B------:R-:W4:Y:S01]  /*5b20*/  @P1 LDG.E.U16 R28, [R8.64] ;  /* 0x00000008081c1981 */ /* 0x000f22000c1e1500 */
[----:B------:R-:W-:-:S03]  /*5b30*/  IADD3 R4, P2, R20, UR4, RZ ;  /* 0x0000000414047c10 */ /* 0x000fc6000ff5e0ff */
[----:B------:R2:W4:Y:S01]  /*5b40*/  @P1 LDG.E.U16 R29, [R6.64] ;  /* 0x00000008061d1981 */ /* 0x000522000c1e1500 */
[----:B------:R-:W-:Y:S02]  /*5b50*/  PRMT R2, RZ, 0x7610, R2 ;  /* 0x00007610ff027816 */ /* 0x000fe40000000002 */
[----:B------:R-:W-:Y:S01]  /*5b60*/  IADD3.X R5, R21, UR5, RZ, P2, !PT ;  /* 0x0000000515057c10 */ /* 0x000fe200097fe4ff */
[----:B------:R-:W4:Y:S04]  /*5b70*/  LDL.64 R12, [R1+0x5f0] ;  /* 0x0005f000010c7983 */ /* 0x000f280000100a00 */
[----:B------:R3:W4:Y:S01]  /*5b80*/  @P0 LDG.E.U16 R2, [R4.64] ;  /* 0x0000000804020981 */ /* 0x000722000c1e1500 */
[----:B--2---:R-:W-:Y:S02]  /*5b90*/  IADD3 R6, P1, R14, UR4, RZ ;  /* 0x000000040e067c10 */ /* 0x004fe4000ff3e0ff */
[----:B------:R-:W-:Y:S01]  /*5ba0*/  PRMT R16, RZ, 0x7610, R16 ;  /* 0x00007610ff107816 */ /* 0x000fe20000000010 */
[----:B------:R-:W2:Y:S01]  /*5bb0*/  LDL.LU.64 R18, [R1+0xa10] ;  /* 0x000a100001127983 */ /* 0x000ea20000300a00 */
[----:B------:R-:W-:-:S02]  /*5bc0*/  PRMT R17, RZ, 0x7610, R17 ;  /* 0x00007610ff117816 */ /* 0x000fc40000000011 */
[----:B------:R-:W-:Y:S01]  /*5bd0*/  IADD3.X R7, R15, UR5, RZ, P1, !PT ;  /* 0x000000050f077c10 */ /* 0x000fe20008ffe4ff */
[----:B------:R-:W2:Y:S04]  /*5be0*/  LDL.LU.64 R20, [R1+0xa08] ;  /* 0x000a080001147983 */ /* 0x000ea80000300a00 */
[----:B------:R0:W2:Y:S01]  /*5bf0*/  @P0 LDG.E.U16 R17, [R6.64] ;  /* 0x0000000806110981 */ /* 0x0000a2000c1e1500 */
[----:B---3--:R-:W-:-:S04]  /*5c00*/  IADD3 R4, P2, R10, UR4, RZ ;  /* 0x000000040a047c10 */ /* 0x008fc8000ff5e0ff */
[----:B------:R-:W-:-:S05]  /*5c10*/  IADD3.X R5, R11, UR5, RZ, P2, !PT ;  /* 0x000000050b057c10 */ /* 0x000fca00097fe4ff */
[----:B------:R-:W3:Y:S04]  /*5c20*/  @P0 LDG.E.U16 R16, [R4.64] ;  /* 0x0000000804100981 */ /* 0x000ee8000c1e1500 */
[----:B----4-:R-:W-:Y:S04]  /*5c30*/  STL [R1+0x28], R28 ;  /* 0x0000281c01007387 */ /* 0x010fe80000100800 */
[----:B------:R1:W-:Y:S01]  /*5c40*/  STL [R1+0x2c], R29 ;  /* 0x00002c1d01007387 */ /* 0x0003e20000100800 */
[----:B------:R-:W-:Y:S02]  /*5c50*/  PRMT R3, RZ, 0x7610, R3 ;  /* 0x00007610ff037816 */ /* 0x000fe40000000003 */
[----:B0-----:R-:W-:Y:S01]  /*5c60*/  IADD3 R6, P1, R12, UR4, RZ ;  /* 0x000000040c067c10 */ /* 0x001fe2000ff3e0ff */
[----:B-1----:R-:W4:Y:S03]  /*5c70*/  LDL.64 R28, [R1+0x608] ;  /* 0x00060800011c7983 */ /* 0x002f260000100a00 */
[----:B------:R-:W-:Y:S01]  /*5c80*/  IADD3.X R7, R13, UR5, RZ, P1, !PT ;  /* 0x000000050d077c10 */ /* 0x000fe20008ffe4ff */
[----:B------:R-:W-:Y:S04]  /*5c90*/  STL [R1+0x24], R2 ;  /* 0x0000240201007387 */ /* 0x000fe80000100800 */
[----:B------:R-:W4:Y:S04]  /*5ca0*/  LDL.LU.64 R14, [R1+0xa00] ;  /* 0x000a0000010e7983 */ /* 0x000f280000300a00 */
[----:B------:R-:W4:Y:S04]  /*5cb0*/  LDL.64 R10, [R1+0x600] ;  /* 0x00060000010a7983 */ /* 0x000f280000100a00 */
[----:B------:R0:W4:Y:S04]  /*5cc0*/  @P0 LDG.E.U16 R3, [R6.64] ;  /* 0x0000000806030981 */ /* 0x000128000c1e1500 */
[----:B---3--:R-:W-:Y:S04]  /*5cd0*/  STL [R1+0x20], R16 ;  /* 0x0000201001007387 */ /* 0x008fe80000100800 */
[----:B--2---:R1:W-:Y:S04]  /*5ce0*/  STL [R1+0x1c], R17 ;  /* 0x00001c1101007387 */ /* 0x0043e80000100800 */
[----:B------:R-:W2:Y:S04]  /*5cf0*/  LDL.64 R12, [R1+0x610] ;  /* 0x00061000010c7983 */ /* 0x000ea80000100a00 */
[----:B-1----:R-:W3:Y:S01]  /*5d00*/  LDL.64 R16, [R1+0x5f8] ;  /* 0x0005f80001107983 */ /* 0x002ee20000100a00 */
[----:B------:R-:W-:-:S02]  /*5d10*/  ISETP.GT.AND P2, PT, R0, 0x1a, PT ;  /* 0x0000001a0000780c */ /* 0x000fc40003f44270 */
[----:B----4-:R-:W-:Y:S02]  /*5d20*/  IADD3 R4, P1, R28, UR4, RZ ;  /* 0x000000041c047c10 */ /* 0x010fe4000ff3e0ff */
[----:B------:R-:W-:Y:S02]  /*5d30*/  PRMT R9, RZ, 0x7610, R9 ;  /* 0x00007610ff097816 */ /* 0x000fe40000000009 */
[----:B------:R-:W-:-:S07]  /*5d40*/  IADD3.X R5, R29, UR5, RZ, P1, !PT ;  /* 0x000000051d057c10 */ /* 0x000fce0008ffe4ff */
[----:B------:R1:W4:Y:S01]  /*5d50*/  @P2 LDG.E.U16 R9, [R4.64] ;  /* 0x0000000804092981 */ /* 0x000322000c1e1500 */
[----:B0-----:R-:W-:-:S03]  /*5d60*/  PRMT R7, RZ, 0x7610, R7 ;  /* 0x00007610ff077816 */ /* 0x001fc60000000007 */
[----:B------:R-:W-:Y:S01]  /*5d70*/  STL [R1+0x9d4], R3 ;  /* 0x0009d40301007387 */ /* 0x000fe20000100800 */
[----:B-1----:R-:W-:-:S03]  /*5d80*/  IADD3 R4, P0, R10, UR4, RZ ;  /* 0x000000040a047c10 */ /* 0x002fc6000ff1e0ff */
[----:B------:R-:W4:Y:S01]  /*5d90*/  LDL.64 R28, [R1+0x628] ;  /* 0x00062800011c7983 */ /* 0x000f220000100a00 */
[----:B------:R-:W-:Y:S02]  /*5da0*/  IADD3.X R5, R11, UR5, RZ, P0, !PT ;  /* 0x000000050b057c10 */ /* 0x000fe400087fe4ff */
[----:B------:R-:W-:Y:S01]  /*5db0*/  PRMT R6, RZ, 0x7610, R6 ;  /* 0x00007610ff067816 */ /* 0x000fe20000000006 */
[----:B------:R-:W4:Y:S04]  /*5dc0*/  LDL.64 R10, [R1+0x620] ;  /* 0x00062000010a7983 */ /* 0x000f280000100a00 */
[----:B------:R3:W4:Y:S01]  /*5dd0*/  @P2 LDG.E.U16 R7, [R4.64] ;  /* 0x0000000804072981 */ /* 0x000722000c1e1500 */
[----:B------:R-:W-:Y:S02]  /*5de0*/  PRMT R8, RZ, 0x7610, R8 ;  /* 0x00007610ff087816 */ /* 0x000fe40000000008 */
[----:B---3--:R-:W-:-:S04]  /*5df0*/  IADD3 R4, P0, R16, UR4, RZ ;  /* 0x0000000410047c10 */ /* 0x008fc8000ff1e0ff */
[----:B------:R-:W-:Y:S02]  /*5e00*/  IADD3.X R5, R17, UR5, RZ, P0, !PT ;  /* 0x0000000511057c10 */ /* 0x000fe400087fe4ff */
[----:B------:R-:W-:Y:S01]  /*5e10*/  ISETP.GT.AND P1, PT, R0, 0x1b, PT ;  /* 0x0000001b0000780c */ /* 0x000fe20003f24270 */
[----:B------:R-:W3:Y:S04]  /*5e20*/  LDL.LU.64 R16, [R1+0x9f8] ;  /* 0x0009f80001107983 */ /* 0x000ee80000300a00 */
[----:B------:R2:W3:Y:S02]  /*5e30*/  @P2 LDG.E.U16 R6, [R4.64] ;  /* 0x0000000804062981 */ /* 0x0004e4000c1e1500 */
[----:B--2---:R-:W-:-:S04]  /*5e40*/  IADD3 R4, P0, R12, UR4, RZ ;  /* 0x000000040c047c10 */ /* 0x004fc8000ff1e0ff */
[----:B------:R-:W-:-:S05]  /*5e50*/  IADD3.X R5, R13, UR5, RZ, P0, !PT ;  /* 0x000000050d057c10 */ /* 0x000fca00087fe4ff */
[----:B------:R4:W2:Y:S01]  /*5e60*/  @P2 LDG.E.U16 R8, [R4.64] ;  /* 0x0000000804082981 */ /* 0x0008a2000c1e1500 */
[----:B------:R-:W-:Y:S02]  /*5e70*/  PRMT R27, RZ, 0x7610, R27 ;  /* 0x00007610ff1b7816 */ /* 0x000fe4000000001b */
[----:B----4-:R-:W-:-:S04]  /*5e80*/  IADD3 R4, P0, R28, UR4, RZ ;  /* 0x000000041c047c10 */ /* 0x010fc8000ff1e0ff */
[----:B------:R-:W-:-:S05]  /*5e90*/  IADD3.X R5, R29, UR5, RZ, P0, !PT ;  /* 0x000000051d057c10 */ /* 0x000fca00087fe4ff */
[----:B------:R0:W4:Y:S04]  /*5ea0*/  @P1 LDG.E.U16 R27, [R4.64] ;  /* 0x00000008041b1981 */ /* 0x000128000c1e1500 */
[----:B---3--:R-:W-:Y:S04]  /*5eb0*/  STL [R1+0x14], R6 ;  /* 0x0000140601007387 */ /* 0x008fe80000100800 */
[----:B------:R1:W-:Y:S04]  /*5ec0*/  STL [R1+0x10], R7 ;  /* 0x0000100701007387 */ /* 0x0003e80000100800 */
[----:B-1----:R-:W3:Y:S04]  /*5ed0*/  LDL.64 R6, [R1+0x618] ;  /* 0x0006180001067983 */ /* 0x002ee80000100a00 */
[----:B------:R-:W3:Y:S04]  /*5ee0*/  LDL.LU.64 R12, [R1+0x9f0] ;  /* 0x0009f000010c7983 */ /* 0x000ee80000300a00 */
[----:B--2---:R-:W-:Y:S04]  /*5ef0*/  STL [R1+0x8], R8 ;  /* 0x0000080801007387 */ /* 0x004fe80000100800 */
[----:B------:R1:W-:Y:S04]  /*5f00*/  STL [R1+0xc], R9 ;  /* 0x00000c0901007387 */ /* 0x0003e80000100800 */
[----:B-1----:R-:W2:Y:S01]  /*5f10*/  LDL.64 R8, [R1+0x630] ;  /* 0x0006300001087983 */ /* 0x002ea20000100a00 */
[----:B0-----:R-:W-:-:S03]  /*5f20*/  IADD3 R4, P0, R10, UR4, RZ ;  /* 0x000000040a047c10 */ /* 0x001fc6000ff1e0ff */
[----:B------:R-:W2:Y:S01]  /*5f30*/  LDL.LU.64 R28, [R1+0x9e8] ;  /* 0x0009e800011c7983 */ /* 0x000ea20000300a00 */
[----:B------:R-:W-:-:S03]  /*5f40*/  IADD3.X R5, R11, UR5, RZ, P0, !PT ;  /* 0x000000050b057c10 */ /* 0x000fc600087fe4ff */
[----:B----4-:R0:W-:Y:S01]  /*5f50*/  STL [R1+0x9b8], R27 ;  /* 0x0009b81b01007387 */ /* 0x0101e20000100800 */
[----:B------:R-:W-:Y:S02]  /*5f60*/  PRMT R3, RZ, 0x7610, R3 ;  /* 0x00007610ff037816 */ /* 0x000fe40000000003 */
[----:B------:R-:W-:Y:S01]  /*5f70*/  PRMT R26, RZ, 0x7610, R26 ;  /* 0x00007610ff1a7816 */ /* 0x000fe2000000001a */
[----:B------:R-:W4:Y:S01]  /*5f80*/  LDL.LU.64 R10, [R1+0x9e0] ;  /* 0x0009e000010a7983 */ /* 0x000f220000300a00 */
[----:B0-----:R-:W-:-:S06]  /*5f90*/  PRMT R27, RZ, 0x7610, R27 ;  /* 0x00007610ff1b7816 */ /* 0x001fcc000000001b */
[----:B------:R3:W4:Y:S02]  /*5fa0*/  @P1 LDG.E.U16 R27, [R4.64] ;  /* 0x00000008041b1981 */ /* 0x000724000c1e1500 */
[----:B---3--:R-:W-:-:S04]  /*5fb0*/  IADD3 R4, P0, R6, UR4, RZ ;  /* 0x0000000406047c10 */ /* 0x008fc8000ff1e0ff */
[----:B------:R-:W-:-:S05]  /*5fc0*/  IADD3.X R5, R7, UR5, RZ, P0, !PT ;  /* 0x0000000507057c10 */ /* 0x000fca00087fe4ff */
[----:B------:R2:W3:Y:S02]  /*5fd0*/  @P1 LDG.E.U16 R3, [R4.64] ;  /* 0x0000000804031981 */ /* 0x0004e4000c1e1500 */
[----:B--2---:R-:W-:-:S04]  /*5fe0*/  IADD3 R4, P0, R8, UR4, RZ ;  /* 0x0000000408047c10 */ /* 0x004fc8000ff1e0ff */
[----:B------:R-:W-:-:S05]  /*5ff0*/  IADD3.X R5, R9, UR5, RZ, P0, !PT ;  /* 0x0000000509057c10 */ /* 0x000fca00087fe4ff */
[----:B------:R-:W2:Y:S04]  /*6000*/  @P1 LDG.E.U16 R26, [R4.64] ;  /* 0x00000008041a1981 */ /* 0x000ea8000c1e1500 */
[----:B----4-:R-:W-:Y:S04]  /*6010*/  STL [R1+0x9bc], R27 ;  /* 0x0009bc1b01007387 */ /* 0x010fe80000100800 */
[----:B------:R-:W4:Y:S04]  /*6020*/  LDL.64 R6, [R1+0x640] ;  /* 0x0006400001067983 */ /* 0x000f280000100a00 */
[----:B------:R-:W3:Y:S04]  /*6030*/  LDL.64 R8, [R1+0x638] ;  /* 0x0006380001087983 */ /* 0x000ee80000100a00 */
[----:B--2---:R0:W-:Y:S04]  /*6040*/  STL [R1+0x9c0], R26 ;  /* 0x0009c01a01007387 */ /* 0x0041e80000100800 */
[----:B0-----:R-:W2:Y:S01]  /*6050*/  LDL.64 R26, [R1+0x648] ;  /* 0x00064800011a7983 */ /* 0x001ea20000100a00 */
[----:B------:R-:W-:-:S02]  /*6060*/  ISETP.GT.AND P1, PT, R0, 0x1c, PT ;  /* 0x0000001c0000780c */ /* 0x000fc40003f24270 */
[----:B------:R-:W-:Y:S02]  /*6070*/  PRMT R23, RZ, 0x7610, R23 ;  /* 0x00007610ff177816 */ /* 0x000fe40000000017 */
[----:B------:R-:W-:Y:S02]  /*6080*/  PRMT R24, RZ, 0x7610, R24 ;  /* 0x00007610ff187816 */ /* 0x000fe40000000018 */
[----:B--2---:R-:W-:-:S04]  /*6090*/  IADD3 R4, P0, R26, UR4, RZ ;  /* 0x000000041a047c10 */ /* 0x004fc8000ff1e0ff */
[----:B------:R-:W-:Y:S02]  /*60a0*/  IADD3.X R5, R27, UR5, RZ, P0, !PT ;  /* 0x000000051b057c10 */ /* 0x000fe400087fe4ff */
[----:B------:R-:W2:Y:S04]  /*60b0*/  LDL.64 R26, [R1+0x650] ;  /* 0x00065000011a7983 */ /* 0x000ea80000100a00 */
[----:B------:R4:W2:Y:S02]  /*60c0*/  @P1 LDG.E.U16 R23, [R4.64] ;  /* 0x0000000804171981 */ /* 0x0008a4000c1e1500 */
[----:B----4-:R-:W-:-:S04]  /*60d0*/  IADD3 R4, P0, R6, UR4, RZ ;  /* 0x0000000406047c10 */ /* 0x010fc8000ff1e0ff */
[----:B------:R-:W-:-:S05]  /*60e0*/  IADD3.X R5, R7, UR5, RZ, P0, !PT ;  /* 0x0000000507057c10 */ /* 0x000fca00087fe4ff */
[----:B------:R3:W4:Y:S01]  /*60f0*/  @P1 LDG.E.U16 R24, [R4.64] ;  /* 0x0000000804181981 */ /* 0x000722000c1e1500 */
[----:B------:R-:W-:Y:S02]  /*6100*/  PRMT R25, RZ, 0x7610, R25 ;  /* 0x00007610ff197816 */ /* 0x000fe40000000019 */
[----:B---3--:R-:W-:-:S04]  /*6110*/  IADD3 R4, P0, R8, UR4, RZ ;  /* 0x0000000408047c10 */ /* 0x008fc8000ff1e0ff */
[----:B------:R-:W-:-:S05]  /*6120*/  IADD3.X R5, R9, UR5, RZ, P0, !PT ;  /* 0x0000000509057c10 */ /* 0x000fca00087fe4ff */
[----:B------:R2:W3:Y:S01]  /*6130*/  @P1 LDG.E.U16 R25, [R4.64] ;  /* 0x0000000804191981 */ /* 0x0004e2000c1e1500 */
[----:B------:R-:W-:Y:S02]  /*6140*/  PRMT R22, RZ, 0x7610, R22 ;  /* 0x00007610ff167816 */ /* 0x000fe40000000016 */
[----:B--2---:R-:W-:-:S04]  /*6150*/  IADD3 R4, P0, R26, UR4, RZ ;  /* 0x000000041a047c10 */ /* 0x004fc8000ff1e0ff */
[----:B------:R-:W-:-:S05]  /*6160*/  IADD3.X R5, R27, UR5, RZ, P0, !PT ;  /* 0x000000051b057c10 */ /* 0x000fca00087fe4ff */
[----:B------:R-:W2:Y:S04]  /*6170*/  @P1 LDG.E.U16 R22, [R4.64] ;  /* 0x0000000804161981 */ /* 0x000ea8000c1e1500 */
[----:B------:R-:W-:Y:S04]  /*6180*/  STL [R1+0x994], R23 ;  /* 0x0009941701007387 */ /* 0x000fe80000100800 */
[----:B------:R-:W2:Y:S04]  /*6190*/  LDL.64 R6, [R1+0x668] ;  /* 0x0006680001067983 */ /* 0x000ea80000100a00 */
[----:B----4-:R-:W-:Y:S04]  /*61a0*/  STL [R1+0x998], R24 ;  /* 0x0009981801007387 */ /* 0x010fe80000100800 */
[----:B------:R-:W4:Y:S04]  /*61b0*/  LDL.64 R8, [R1+0x660] ;  /* 0x0006600001087983 */ /* 0x000f280000100a00 */
[----:B---3--:R0:W-:Y:S04]  /*61c0*/  STL [R1+0x99c], R25 ;  /* 0x00099c1901007387 */ /* 0x0081e80000100800 */
[----:B0-----:R-:W3:Y:S04]  /*61d0*/  LDL.64 R24, [R1+0x658] ;  /* 0x0006580001187983 */ /* 0x001ee80000100a00 */
[----:B------:R-:W-:Y:S04]  /*61e0*/  STL [R1+0x4], R3 ;  /* 0x0000040301007387 */ /* 0x000fe80000100800 */
[----:B--2---:R0:W-:Y:S04]  /*61f0*/  STL [R1+0x9a0], R22 ;  /* 0x0009a01601007387 */ /* 0x0041e80000100800 */
[----:B0-----:R-:W2:Y:S01]  /*6200*/  LDL.64 R22, [R1+0x670] ;  /* 0x0006700001167983 */ /* 0x001ea20000100a00 */
[----:B------:R-:W-:-:S02]  /*6210*/  ISETP.GT.AND P1, PT, R0, 0x1d, PT ;  /* 0x0000001d0000780c */ /* 0x000fc40003f24270 */
[----:B------:R-:W-:Y:S02]  /*6220*/  IADD3 R4, P0, R6, UR4, RZ ;  /* 0x0000000406047c10 */ /* 0x000fe4000ff1e0ff */
[----:B------:R-:W-:Y:S02]  /*6230*/  PRMT R19, RZ, 0x7610, R19 ;  /* 0x00007610ff137816 */ /* 0x000fe40000000013 */
[----:B------:R-:W-:Y:S02]  /*6240*/  IADD3.X R5, R7, UR5, RZ, P0, !PT ;  /* 0x0000000507057c10 */ /* 0x000fe400087fe4ff */
[----:B------:R-:W-:Y:S01]  /*6250*/  PRMT R20, RZ, 0x7610, R20 ;  /* 0x00007610ff147816 */ /* 0x000fe20000000014 */
        /* <DEDUP_REMOVED lines=12> */
[----:B------:R0:W2:Y:S04]  /*6320*/  @P1 LDG.E.U16 R18, [R4.64] ;  /* 0x0000000804121981 */ /* 0x0000a8000c1e1500 */
[----:B------:R-:W-:Y:S04]  /*6330*/  STL [R1+0x9a4], R19 ;  /* 0x0009a41301007387 */ /* 0x000fe80000100800 */
[----:B------:R-:W2:Y:S01]  /*6340*/  LDL.64 R8, [R1+0x680] ;  /* 0x0006800001087983 */ /* 0x000ea20000100a00 */
[----:B0-----:R-:W-:Y:S02]  /*6350*/  IADD3 R4, P0, R6, UR4, RZ ;  /* 0x0000000406047c10 */ /* 0x001fe4000ff1e0ff */
[----:B------:R-:W-:Y:S01]  /*6360*/  ISETP.GT.AND P1, PT, R0, 0x1e, PT ;  /* 0x0000001e0000780c */ /* 0x000fe20003f24270 */
[----:B----4-:R-:W-:Y:S01]  /*6370*/  STL [R1+0x9a8], R20 ;  /* 0x0009a81401007387 */ /* 0x010fe20000100800 */
[----:B------:R-:W-:-:S02]  /*6380*/  IADD3.X R5, R7, UR5, RZ, P0, !PT ;  /* 0x0000000507057c10 */ /* 0x000fc400087fe4ff */
[----:B------:R-:W-:-:S09]  /*6390*/  PRMT R15, RZ, 0x7610, R15 ;  /* 0x00007610ff0f7816 */ /* 0x000fd2000000000f */
[----:B------:R0:W4:Y:S04]  /*63a0*/  @P1 LDG.E.U16 R15, [R4.64] ;  /* 0x00000008040f1981 */ /* 0x000128000c1e1500 */
[----:B---3--:R1:W-:Y:S04]  /*63b0*/  STL [R1+0x9ac], R21 ;  /* 0x0009ac1501007387 */ /* 0x0083e80000100800 */
[----:B-1----:R-:W3:Y:S04]  /*63c0*/  LDL.64 R20, [R1+0x678] ;  /* 0x0006780001147983 */ /* 0x002ee80000100a00 */
[----:B--2---:R1:W-:Y:S04]  /*63d0*/  STL [R1+0x9b0], R18 ;  /* 0x0009b01201007387 */ /* 0x0043e80000100800 */
[----:B------:R-:W2:Y:S01]  /*63e0*/  LDL.64 R6, [R1+0x690] ;  /* 0x0006900001067983 */ /* 0x000ea20000100a00 */
[----:B------:R-:W-:-:S02]  /*63f0*/  PRMT R16, RZ, 0x7610, R16 ;  /* 0x00007610ff107816 */ /* 0x000fc40000000010 */
[----:B0-----:R-:W-:-:S04]  /*6400*/  IADD3 R4, P0, R8, UR4, RZ ;  /* 0x0000000408047c10 */ /* 0x001fc8000ff1e0ff */
[----:B------:R-:W-:-:S05]  /*6410*/  IADD3.X R5, R9, UR5, RZ, P0, !PT ;  /* 0x0000000509057c10 */ /* 0x000fca00087fe4ff */
[----:B------:R3:W2:Y:S01]  /*6420*/  @P1 LDG.E.U16 R16, [R4.64] ;  /* 0x0000000804101981 */ /* 0x0006a2000c1e1500 */
[----:B------:R-:W-:Y:S02]  /*6430*/  PRMT R17, RZ, 0x7610, R17 ;  /* 0x00007610ff117816 */ /* 0x000fe40000000011 */
[----:B------:R-:W-:Y:S01]  /*6440*/  PRMT R14, RZ, 0x7610, R14 ;  /* 0x00007610ff0e7816 */ /* 0x000fe2000000000e */
[----:B----4-:R-:W-:Y:S04]  /*6450*/  STL [R1+0x978], R15 ;  /* 0x0009780f01007387 */ /* 0x010fe80000100800 */
[----:B------:R-:W4:Y:S04]  /*6460*/  LDL.64 R22, [R1+0x6a8] ;  /* 0x0006a80001167983 */ /* 0x000f280000100a00 */
[----:B------:R-:W4:Y:S01]  /*6470*/  LDL.64 R8, [R1+0x6a0] ;  /* 0x0006a00001087983 */ /* 0x000f220000100a00 */
[----:B---3--:R-:W-:-:S04]  /*6480*/  IADD3 R4, P0, R20, UR4, RZ ;  /* 0x0000000414047c10 */ /* 0x008fc8000ff1e0ff */
[----:B------:R-:W-:-:S05]  /*6490*/  IADD3.X R5, R21, UR5, RZ, P0, !PT ;  /* 0x0000000515057c10 */ /* 0x000fca00087fe4ff */
[----:B------:R2:W3:Y:S02]  /*64a0*/  @P1 LDG.E.U16 R17, [R4.64] ;  /* 0x0000000804111981 */ /* 0x0004e4000c1e1500 */
[----:B--2---:R-:W-:-:S04]  /*64b0*/  IADD3 R4, P0, R6, UR4, RZ ;  /* 0x0000000406047c10 */ /* 0x004fc8000ff1e0ff */
[----:B------:R-:W-:-:S05]  /*64c0*/  IADD3.X R5, R7, UR5, RZ, P0, !PT ;  /* 0x0000000507057c10 */ /* 0x000fca00087fe4ff */
[----:B------:R0:W2:Y:S04]  /*64d0*/  @P1 LDG.E.U16 R14, [R4.64] ;  /* 0x00000008040e1981 */ /* 0x0000a8000c1e1500 */
[----:B------:R0:W-:Y:S04]  /*64e0*/  STL [R1+0x97c], R16 ;  /* 0x00097c1001007387 */ /* 0x0001e80000100800 */
[----:B------:R-:W2:Y:S04]  /*64f0*/  LDL.64 R20, [R1+0x698] ;  /* 0x0006980001147983 */ /* 0x000ea80000100a00 */
[----:B-1----:R-:W2:Y:S01]  /*6500*/  LDL.64 R18, [R1+0x6b0] ;  /* 0x0006b00001127983 */ /* 0x002ea20000100a00 */
[----:B------:R-:W-:-:S02]  /*6510*/  ISETP.GT.AND P1, PT, R0, 0x1f, PT ;  /* 0x0000001f0000780c */ /* 0x000fc40003f24270 */
[----:B0-----:R-:W-:Y:S02]  /*6520*/  PRMT R4, RZ, 0x7610, R4 ;  /* 0x00007610ff047816 */ /* 0x001fe40000000004 */
[----:B----4-:R-:W-:-:S04]  /*6530*/  IADD3 R6, P0, R22, UR4, RZ ;  /* 0x0000000416067c10 */ /* 0x010fc8000ff1e0ff */
[----:B------:R-:W-:-:S05]  /*6540*/  IADD3.X R7, R23, UR5, RZ, P0, !PT ;  /* 0x0000000517077c10 */ /* 0x000fca00087fe4ff */
[----:B------:R0:W4:Y:S04]  /*6550*/  @P1 LDG.E.U16 R4, [R6.64] ;  /* 0x0000000806041981 */ /* 0x000128000c1e1500 */
[----:B---3--:R-:W-:Y:S04]  /*6560*/  STL [R1+0x980], R17 ;  /* 0x0009801101007387 */ /* 0x008fe80000100800 */
[----:B------:R-:W3:Y:S01]  /*6570*/  LDL R16, [R1+0x6c4] ;  /* 0x0006c40001107983 */ /* 0x000ee20000100800 */
[----:B0-----:R-:W-:-:S03]  /*6580*/  IADD3 R6, P0, R8, UR4, RZ ;  /* 0x0000000408067c10 */ /* 0x001fc6000ff1e0ff */
[----:B--2---:R0:W-:Y:S04]  /*6590*/  STL [R1+0x984], R14 ;  /* 0x0009840e01007387 */ /* 0x0041e80000100800 */
[----:B------:R-:W2:Y:S04]  /*65a0*/  LDL R15, [R1+0x6c8] ;  /* 0x0006c800010f7983 */ /* 0x000ea80000100800 */
[----:B0-----:R-:W2:Y:S01]  /*65b0*/  LDL R14, [R1+0x6cc] ;  /* 0x0006cc00010e7983 */ /* 0x001ea20000100800 */
[----:B------:R-:W-:-:S03]  /*65c0*/  IADD3.X R7, R9, UR5, RZ, P0, !PT ;  /* 0x0000000509077c10 */ /* 0x000fc600087fe4ff */
[----:B------:R-:W0:Y:S01]  /*65d0*/  S2R R9, SR_TID.X ;  /* 0x0000000000097919 */ /* 0x000e220000002100 */
[----:B------:R-:W-:Y:S02]  /*65e0*/  PRMT R5, RZ, 0x7610, R5 ;  /* 0x00007610ff057816 */ /* 0x000fe40000000005 */
[----:B------:R-:W-:-:S04]  /*65f0*/  PRMT R12, RZ, 0x7610, R12 ;  /* 0x00007610ff0c7816 */ /* 0x000fc8000000000c */
[----:B------:R1:W2:Y:S02]  /*6600*/  @P1 LDG.E.U16 R5, [R6.64] ;  /* 0x0000000806051981 */ /* 0x0002a4000c1e1500 */
[----:B-1----:R-:W-:-:S04]  /*6610*/  IADD3 R6, P0, R20, UR4, RZ ;  /* 0x0000000414067c10 */ /* 0x002fc8000ff1e0ff */
[----:B------:R-:W-:Y:S02]  /*6620*/  IADD3.X R7, R21, UR5, RZ, P0, !PT ;  /* 0x0000000515077c10 */ /* 0x000fe400087fe4ff */
[----:B------:R-:W-:Y:S02]  /*6630*/  IADD3 R8, P0, R18, UR4, RZ ;  /* 0x0000000412087c10 */ /* 0x000fe4000ff1e0ff */
[----:B0-----:R-:W-:Y:S01]  /*6640*/  LOP3.LUT R20, R9, 0x1f, RZ, 0xc0, !PT ;  /* 0x0000001f09147812 */ /* 0x001fe200078ec0ff */
[----:B------:R0:W2:Y:S01]  /*6650*/  @P1 LDG.E.U16 R12, [R6.64] ;  /* 0x00000008060c1981 */ /* 0x0000a2000c1e1500 */
[----:B------:R-:W-:Y:S02]  /*6660*/  IADD3.X R9, R19, UR5, RZ, P0, !PT ;  /* 0x0000000513097c10 */ /* 0x000fe400087fe4ff */
[----:B0-----:R-:W-:-:S06]  /*6670*/  PRMT R6, RZ, 0x7610, R6 ;  /* 0x00007610ff067816 */ /* 0x001fcc0000000006 */
[----:B------:R3:W2:Y:S01]  /*6680*/  @P1 LDG.E.U16 R6, [R8.64] ;  /* 0x0000000808061981 */ /* 0x0006a2000c1e1500 */
[----:B------:R-:W-:Y:S02]  /*6690*/  LOP3.LUT R29, R29, R28, RZ, 0x3c, !PT ;  /* 0x0000001c1d1d7212 */ /* 0x000fe400078e3cff */
[----:B------:R-:W-:Y:S02]  /*66a0*/  ISETP.GE.AND P2, PT, R20, R0, PT ;  /* 0x000000001400720c */ /* 0x000fe40003f46270 */
[----:B------:R-:W-:-:S04]  /*66b0*/  LOP3.LUT R28, R29, R28, RZ, 0x3c, !PT ;  /* 0x0000001c1d1c7212 */ /* 0x000fc800078e3cff */
[----:B------:R-:W-:Y:S02]  /*66c0*/  LOP3.LUT R29, R29, R28, RZ, 0x3c, !PT ;  /* 0x0000001c1d1d7212 */ /* 0x000fe400078e3cff */
[----:B------:R-:W-:-:S03]  /*66d0*/  PRMT R7, RZ, 0x7610, R7 ;  /* 0x00007610ff077816 */ /* 0x000fc60000000007 */
[----:B---3--:R-:W-:Y:S01]  /*66e0*/  IMAD.WIDE R8, R16, 0x2, R28 ;  /* 0x0000000210087825 */ /* 0x008fe200078e021c */
[----:B------:R-:W-:Y:S01]  /*66f0*/  BAR.SYNC.DEFER_BLOCKING 0x0 ;  /* 0x0000000000007b1d */ /* 0x000fe20000010000 */
[----:B------:R-:W-:Y:S02]  /*6700*/  PRMT R10, RZ, 0x7610, R10 ;  /* 0x00007610ff0a7816 */ /* 0x000fe4000000000a */
[----:B------:R-:W-:-:S03]  /*6710*/  PRMT R11, RZ, 0x7610, R11 ;  /* 0x00007610ff0b7816 */ /* 0x000fc6000000000b */
[----:B----4-:R-:W-:Y:S04]  /*6720*/  STL [R1+0x988], R4 ;  /* 0x0009880401007387 */ /* 0x010fe80000100800 */
[----:B------:R-:W3:Y:S04]  /*6730*/  LDL R3, [R1+0x6d0] ;  /* 0x0006d00001037983 */ /* 0x000ee80000100800 */
[----:B------:R2:W4:Y:S02]  /*6740*/  @!P2 LDG.E.U16 R7, [R8.64] ;  /* 0x000000080807a981 */ /* 0x000524000c1e1500 */
[----:B--2---:R-:W-:-:S05]  /*6750*/  IMAD.WIDE R8, R15, 0x2, R28 ;  /* 0x000000020f087825 */ /* 0x004fca00078e021c */
[----:B------:R0:W2:Y:S02]  /*6760*/  @!P2 LDG.E.U16 R10, [R8.64] ;  /* 0x00000008080aa981 */ /* 0x0000a4000c1e1500 */
[----:B0-----:R-:W-:-:S05]  /*6770*/  IMAD.WIDE R8, R14, 0x2, R28 ;  /* 0x000000020e087825 */ /* 0x001fca00078e021c */
[----:B------:R3:W2:Y:S04]  /*6780*/  @!P2 LDG.E.U16 R11, [R8.64] ;  /* 0x00000008080ba981 */ /* 0x0006a8000c1e1500 */
[----:B------:R-:W-:Y:S04]  /*6790*/  STL [R1+0x98c], R5 ;  /* 0x00098c0501007387 */ /* 0x000fe80000100800 */
[----:B------:R-:W-:Y:S04]  /*67a0*/  STL [R1+0x990], R12 ;  /* 0x0009900c01007387 */ /* 0x000fe80000100800 */
[----:B------:R-:W-:Y:S04]  /*67b0*/  STL [R1+0x728], R0 ;  /* 0x0007280001007387 */ /* 0x000fe80000100800 */
[----:B------:R-:W-:Y:S04]  /*67c0*/  STL [R1+0x9b4], R6 ;  /* 0x0009b40601007387 */ /* 0x000fe80000100800 */
[----:B------:R-:W2:Y:S01]  /*67d0*/  LDL.LU R27, [R1+0x2cc] ;  /* 0x0002cc00011b7983 */ /* 0x000ea20000300800 */
[----:B---3--:R-:W-:-:S03]  /*67e0*/  IMAD.WIDE R8, R3, 0x2, R28 ;  /* 0x0000000203087825 */ /* 0x008fc600078e021c */
[----:B----4-:R-:W-:Y:S04]  /*67f0*/  STL [R1+0x9c4], R7 ;  /* 0x0009c40701007387 */ /* 0x010fe80000100800 */
[----:B--2---:R-:W-:Y:S04]  /*6800*/  STL [R1+0x9c8], R10 ;  /* 0x0009c80a01007387 */ /* 0x004fe80000100800 */
[----:B------:R-:W-:Y:S04]  /*6810*/  STL [R1+0x9cc], R11 ;  /* 0x0009cc0b01007387 */ /* 0x000fe80000100800 */
[----:B------:R-:W2:Y:S01]  /*6820*/  LDL.LU R3, [R1+0x2c8] ;  /* 0x0002c80001037983 */ /* 0x000ea20000300800 */
[----:B------:R-:W-:-:S06]  /*6830*/  PRMT R13, RZ, 0x7610, R13 ;  /* 0x00007610ff0d7816 */ /* 0x000fcc000000000d */
[----:B------:R0:W3:Y:S04]  /*6840*/  @!P2 LDG.E.U16 R13, [R8.64] ;  /* 0x00000008080da981 */ /* 0x0000e8000c1e1500 */
[----:B--2---:R1:W-:Y:S04]  /*6850*/  STL [R1+0x9d8], R3 ;  /* 0x0009d80301007387 */ /* 0x0043e80000100800 */
[----:B-1----:R-:W2:Y:S04]  /*6860*/  LDL.LU R3, [R1+0x2d0] ;  /* 0x0002d00001037983 */ /* 0x002ea80000300800 */
[----:B------:R-:W1:Y:S04]  /*6870*/  S2R R2, SR_TID.X ;  /* 0x0000000000027919 */ /* 0x000e680000002100 */
[----:B--2---:R2:W-:Y:S04]  /*6880*/  STL [R1+0x9dc], R3 ;  /* 0x0009dc0301007387 */ /* 0x0045e80000100800 */
[----:B--2---:R-:W2:Y:S04]  /*6890*/  LDL.LU R3, [R1+0x2d4] ;  /* 0x0002d40001037983 */ /* 0x004ea80000300800 */
[----:B------:R-:W4:Y:S04]  /*68a0*/  LDL.LU R11, [R1+0x1d0] ;  /* 0x0001d000010b7983 */ /* 0x000f280000300800 */
[----:B------:R-:W4:Y:S04]  /*68b0*/  LDL.LU R10, [R1+0x1d4] ;  /* 0x0001d400010a7983 */ /* 0x000f280000300800 */
[----:B------:R-:W4:Y:S04]  /*68c0*/  LDL.LU R7, [R1+0x1c8] ;  /* 0x0001c80001077983 */ /* 0x000f280000300800 */
[----:B------:R-:W4:Y:S04]  /*68d0*/  LDL.LU R0, [R1+0x2c] ;  /* 0x00002c0001007983 */ /* 0x000f280000300800 */
[----:B------:R0:W-:Y:S04]  /*68e0*/  STL [R1+0x730], R28 ;  /* 0x0007301c01007387 */ /* 0x0001e80000100800 */
[----:B0-----:R-:W4:Y:S04]  /*68f0*/  LDL.LU R28, [R1+0x1cc] ;  /* 0x0001cc00011c7983 */ /* 0x001f280000300800 */
[----:B------:R0:W-:Y:S04]  /*6900*/  STL [R1+0x72c], R29 ;  /* 0x00072c1d01007387 */ /* 0x0001e80000100800 */
[----:B0-----:R-:W4:Y:S04]  /*6910*/  LDL.LU R29, [R1+0x248] ;  /* 0x00024800011d7983 */ /* 0x001f280000300800 */
[----:B------:R-:W4:Y:S04]  /*6920*/  LDL.LU R8, [R1+0x250] ;  /* 0x0002500001087983 */ /* 0x000f280000300800 */
[----:B------:R-:W4:Y:S04]  /*6930*/  LDL.LU R9, [R1+0x254] ;  /* 0x0002540001097983 */ /* 0x000f280000300800 */
[----:B---3--:R0:W-:Y:S01]  /*6940*/  STL [R1+0x9d0], R13 ;  /* 0x0009d00d01007387 */ /* 0x0081e20000100800 */
[----:B-1----:R-:W-:-:S03]  /*6950*/  LOP3.LUT R2, R2, 0x7f, RZ, 0xc0, !PT ;  /* 0x0000007f02027812 */ /* 0x002fc600078ec0ff */
[----:B0-----:R-:W3:Y:S04]  /*6960*/  LDL.LU R13, [R1+0x24c] ;  /* 0x00024c00010d7983 */ /* 0x001ee80000300800 */
[----:B------:R-:W3:Y:S04]  /*6970*/  LDL.LU R6, [R1+0x50] ;  /* 0x0000500001067983 */ /* 0x000ee80000300800 */
[----:B------:R-:W3:Y:S04]  /*6980*/  LDL.LU R12, [R1+0x54] ;  /* 0x00005400010c7983 */ /* 0x000ee80000300800 */
[----:B------:R-:W3:Y:S04]  /*6990*/  LDL.LU R5, [R1+0x28] ;  /* 0x0000280001057983 */ /* 0x000ee80000300800 */
[----:B------:R-:W3:Y:S04]  /*69a0*/  LDL.LU R4, [R1+0x2bc] ;  /* 0x0002bc0001047983 */ /* 0x000ee80000300800 */
[----:B------:R-:W3:Y:S04]  /*69b0*/  LDL.LU R14, [R1+0x2c4] ;  /* 0x0002c400010e7983 */ /* 0x000ee80000300800 */
[----:B------:R-:W3:Y:S04]  /*69c0*/  LDL.LU R17, [R1+0x2c0] ;  /* 0x0002c00001117983 */ /* 0x000ee80000300800 */
[----:B------:R-:W3:Y:S04]  /*69d0*/  LDL.LU R16, [R1+0x2b8] ;  /* 0x0002b80001107983 */ /* 0x000ee80000300800 */
[----:B------:R-:W3:Y:S01]  /*69e0*/  LDL.LU R15, [R1+0x23c] ;  /* 0x00023c00010f7983 */ /* 0x000ee20000300800 */
[----:B------:R-:W-:-:S03]  /*69f0*/  IMAD.SHL.U32 R2, R2, 0x2, RZ ;  /* 0x0000000202027824 */ /* 0x000fc600078e00ff */
[----:B------:R-:W3:Y:S04]  /*6a00*/  LDL.LU R18, [R1+0x244] ;  /* 0x0002440001127983 */ /* 0x000ee80000300800 */
[----:B------:R-:W3:Y:S04]  /*6a10*/  LDL.LU R21, [R1+0x240] ;  /* 0x0002400001157983 */ /* 0x000ee80000300800 */
[----:B------:R-:W3:Y:S04]  /*6a20*/  LDL.LU R20, [R1+0x238] ;  /* 0x0002380001147983 */ /* 0x000ee80000300800 */
[----:B------:R-:W3:Y:S04]  /*6a30*/  LDL.LU R19, [R1+0x1bc] ;  /* 0x0001bc0001137983 */ /* 0x000ee80000300800 */
[----:B------:R-:W3:Y:S04]  /*6a40*/  LDL.LU R22, [R1+0x1c4] ;  /* 0x0001c40001167983 */ /* 0x000ee80000300800 */
[----:B------:R-:W3:Y:S04]  /*6a50*/  LDL.LU R25, [R1+0x1c0] ;  /* 0x0001c00001197983 */ /* 0x000ee80000300800 */
[----:B------:R-:W3:Y:S04]  /*6a60*/  LDL.LU R24, [R1+0x1b8] ;  /* 0x0001b80001187983 */ /* 0x000ee80000300800 */
[----:B------:R-:W3:Y:S04]  /*6a70*/  LDL.LU R23, [R1+0x20] ;  /* 0x0000200001177983 */ /* 0x000ee80000300800 */
[----:B------:R0:W-:Y:S04]  /*6a80*/  STS.U16 [R2], R27 ;  /* 0x0000001b02007388 */ /* 0x0001e80000000400 */
[----:B------:R-:W3:Y:S04]  /*6a90*/  LDL.LU R26, [R1+0x1c] ;  /* 0x00001c00011a7983 */ /* 0x000ee80000300800 */
[----:B0-----:R-:W3:Y:S04]  /*6aa0*/  LDL.LU R27, [R1+0x24] ;  /* 0x00002400011b7983 */ /* 0x001ee80000300800 */
[----:B--2---:R0:W-:Y:S04]  /*6ab0*/  STS.U16 [R2+0x100], R3 ;  /* 0x0001000302007388 */ /* 0x0041e80000000400 */
[----:B0-----:R-:W2:Y:S04]  /*6ac0*/  LDL.LU R3, [R1+0x9dc] ;  /* 0x0009dc0001037983 */ /* 0x001ea80000300800 */
[----:B--2---:R0:W-:Y:S04]  /*6ad0*/  STS.U16 [R2+0x200], R3 ;  /* 0x0002000302007388 */ /* 0x0041e80000000400 */
[----:B0-----:R-:W2:Y:S04]  /*6ae0*/  LDL.LU R3, [R1+0x9d8] ;  /* 0x0009d80001037983 */ /* 0x001ea80000300800 */
[----:B----4-:R0:W-:Y:S04]  /*6af0*/  STS.U16 [R2+0x6000], R0 ;  /* 0x0060000002007388 */ /* 0x0101e80000000400 */
[----:B---3--:R-:W-:Y:S01]  /*6b00*/  STS.U16 [R2+0x2000], R13 ;  /* 0x0020000d02007388 */ /* 0x008fe20000000400 */
[----:B0-----:R-:W-:-:S03]  /*6b10*/  LOP3.LUT R0, R2, 0x10, RZ, 0x3c, !PT ;  /* 0x0000001002007812 */ /* 0x001fc600078e3cff */
[----:B------:R-:W-:Y:S04]  /*6b20*/  STS.U16 [R2+0x2100], R8 ;  /* 0x0021000802007388 */ /* 0x000fe80000000400 */
        /* <DEDUP_REMOVED lines=9> */
[----:B--2---:R0:W-:Y:S04]  /*6bc0*/  STS.U16 [R2+0x300], R3 ;  /* 0x0003000302007388 */ /* 0x0041e80000000400 */
[----:B0-----:R-:W2:Y:S04]  /*6bd0*/  LDL.LU R3, [R1+0x9d4] ;  /* 0x0009d40001037983 */ /* 0x001ea80000300800 */
        /* <DEDUP_REMOVED lines=11> */
[----:B------:R-:W3:Y:S04]  /*6c90*/  LDL.LU R13, [R1+0x2ac] ;  /* 0x0002ac00010d7983 */ /* 0x000ee80000300800 */
[----:B------:R-:W-:Y:S04]  /*6ca0*/  STS.U16 [R0+0x4700], R24 ;  /* 0x0047001800007388 */ /* 0x000fe80000000400 */
[----:B------:R-:W4:Y:S04]  /*6cb0*/  LDL.LU R11, [R1+0x2b0] ;  /* 0x0002b000010b7983 */ /* 0x000f280000300800 */
[----:B------:R-:W-:Y:S04]  /*6cc0*/  STS.U16 [R0+0x6400], R23 ;  /* 0x0064001700007388 */ /* 0x000fe80000000400 */
[----:B------:R-:W4:Y:S04]  /*6cd0*/  LDL.LU R10, [R1+0x2b4] ;  /* 0x0002b400010a7983 */ /* 0x000f280000300800 */
[----:B------:R0:W-:Y:S04]  /*6ce0*/  STS.U16 [R0+0x6500], R26 ;  /* 0x0065001a00007388 */ /* 0x0001e80000000400 */
[----:B------:R-:W4:Y:S04]  /*6cf0*/  LDL.LU R7, [R1+0x2a8] ;  /* 0x0002a80001077983 */ /* 0x000f280000300800 */
[----:B------:R1:W-:Y:S04]  /*6d00*/  STS.U16 [R0+0x6600], R27 ;  /* 0x0066001b00007388 */ /* 0x0003e80000000400 */
[----:B0-----:R-:W4:Y:S04]  /*6d10*/  LDL.LU R26, [R1+0x22c] ;  /* 0x00022c00011a7983 */ /* 0x001f280000300800 */
[----:B-1----:R-:W4:Y:S04]  /*6d20*/  LDL.LU R27, [R1+0x230] ;  /* 0x00023000011b7983 */ /* 0x002f280000300800 */
[----:B------:R-:W4:Y:S04]  /*6d30*/  LDL.LU R2, [R1+0x234] ;  /* 0x0002340001027983 */ /* 0x000f280000300800 */
        /* <DEDUP_REMOVED lines=20> */
[----:B--2---:R0:W-:Y:S04]  /*6e80*/  STS.U16 [R0+0x6700], R3 ;  /* 0x0067000300007388 */ /* 0x0041e80000000400 */
[----:B0-----:R-:W0:Y:S02]  /*6e90*/  S2R R3, SR_TID.X ;  /* 0x0000000000037919 */ /* 0x001e240000002100 */
[----:B0-----:R-:W-:-:S05]  /*6ea0*/  LOP3.LUT R3, R3, 0x7f, RZ, 0xc0, !PT ;  /* 0x0000007f03037812 */ /* 0x001fca00078ec0ff */
[----:B------:R-:W-:-:S05]  /*6eb0*/  IMAD.SHL.U32 R0, R3, 0x2, RZ ;  /* 0x0000000203007824 */ /* 0x000fca00078e00ff */
[----:B------:R-:W-:-:S05]  /*6ec0*/  LOP3.LUT R0, R0, 0x20, RZ, 0x3c, !PT ;  /* 0x0000002000007812 */ /* 0x000fca00078e3cff */
[----:B---3--:R0:W-:Y:S04]  /*6ed0*/  STS.U16 [R0+0x800], R13 ;  /* 0x0008000d00007388 */ /* 0x0081e80000000400 */
[----:B----4-:R1:W-:Y:S04]  /*6ee0*/  STS.U16 [R0+0x900], R11 ;  /* 0x0009000b00007388 */ /* 0x0103e80000000400 */
[----:B0-----:R-:W2:Y:S04]  /*6ef0*/  LDL.LU R13, [R1+0x9d0] ;  /* 0x0009d000010d7983 */ /* 0x001ea80000300800 */
[----:B------:R0:W-:Y:S04]  /*6f00*/  STS.U16 [R0+0xa00], R10 ;  /* 0x000a000a00007388 */ /* 0x0001e80000000400 */
[----:B-1----:R-:W3:Y:S04]  /*6f10*/  LDL.LU R11, [R1+0x9cc] ;  /* 0x0009cc00010b7983 */ /* 0x002ee80000300800 */
[----:B------:R1:W-:Y:S04]  /*6f20*/  STS.U16 [R0+0xb00], R7 ;  /* 0x000b000700007388 */ /* 0x0003e80000000400 */
[----:B0-----:R-:W4:Y:S04]  /*6f30*/  LDL.LU R10, [R1+0x9c8] ;  /* 0x0009c800010a7983 */ /* 0x001f280000300800 */
[----:B------:R0:W-:Y:S04]  /*6f40*/  STS.U16 [R0+0x2800], R26 ;  /* 0x0028001a00007388 */ /* 0x0001e80000000400 */
[----:B-1----:R-:W2:Y:S04]  /*6f50*/  LDL.LU R7, [R1+0x9c4] ;  /* 0x0009c40001077983 */ /* 0x002ea80000300800 */
[----:B------:R1:W-:Y:S04]  /*6f60*/  STS.U16 [R0+0x2900], R27 ;  /* 0x0029001b00007388 */ /* 0x0003e80000000400 */
[----:B------:R-:W-:Y:S04]  /*6f70*/  STS.U16 [R0+0x2a00], R2 ;  /* 0x002a000200007388 */ /* 0x000fe80000000400 */
[----:B0-----:R-:W2:Y:S04]  /*6f80*/  LDL.LU R26, [R1+0x9c0] ;  /* 0x0009c000011a7983 */ /* 0x001ea80000300800 */
[----:B------:R-:W-:Y:S04]  /*6f90*/  STS.U16 [R0+0x2b00], R8 ;  /* 0x002b000800007388 */ /* 0x000fe80000000400 */
[----:B-1----:R-:W2:Y:S04]  /*6fa0*/  LDL.LU R27, [R1+0x9bc] ;  /* 0x0009bc00011b7983 */ /* 0x002ea80000300800 */
[----:B------:R0:W-:Y:S04]  /*6fb0*/  STS.U16 [R0+0x4800], R23 ;  /* 0x0048001700007388 */ /* 0x0001e80000000400 */
[----:B------:R1:W-:Y:S04]  /*6fc0*/  STS.U16 [R0+0x4900], R15 ;  /* 0x0049000f00007388 */ /* 0x0003e80000000400 */
[----:B0-----:R-:W2:Y:S04]  /*6fd0*/  LDL.LU R23, [R1+0x138] ;  /* 0x0001380001177983 */ /* 0x001ea80000300800 */
[----:B-1----:R-:W3:Y:S01]  /*6fe0*/  LDL.LU R15, [R1+0x4] ;  /* 0x00000400010f7983 */ /* 0x002ee20000300800 */
[----:B------:R-:W-:-:S03]  /*6ff0*/  IMAD.SHL.U32 R3, R3, 0x2, RZ ;  /* 0x0000000203037824 */ /* 0x000fc600078e00ff */
[----:B------:R-:W-:Y:S02]  /*7000*/  STS.U16 [R0+0x4a00], R9 ;  /* 0x004a000900007388 */ /* 0x000fe40000000400 */
[----:B------:R-:W-:Y:S02]  /*7010*/  LOP3.LUT R3, R3, 0x30, RZ, 0x3c, !PT ;  /* 0x0000003003037812 */ /* 0x000fe400078e3cff */
[----:B------:R-:W-:Y:S04]  /*7020*/  STS.U16 [R0+0x4b00], R29 ;  /* 0x004b001d00007388 */ /* 0x000fe80000000400 */
[----:B------:R-:W-:Y:S04]  /*7030*/  STS.U16 [R0+0x6800], R28 ;  /* 0x0068001c00007388 */ /* 0x000fe80000000400 */
[----:B------:R0:W-:Y:S04]  /*7040*/  STS.U16 [R0+0x6900], R6 ;  /* 0x0069000600007388 */ /* 0x0001e80000000400 */
[----:B------:R-:W-:Y:S04]  /*7050*/  STS.U16 [R0+0x6a00], R12 ;  /* 0x006a000c00007388 */ /* 0x000fe80000000400 */
[----:B------:R-:W-:Y:S04]  /*7060*/  STS.U16 [R0+0x6b00], R5 ;  /* 0x006b000500007388 */ /* 0x000fe80000000400 */
[----:B------:R-:W-:Y:S04]  /*7070*/  STS.U16 [R3+0xc00], R4 ;  /* 0x000c000403007388 */ /* 0x000fe80000000400 */
[----:B------:R-:W-:Y:S04]  /*7080*/  STS.U16 [R3+0xd00], R14 ;  /* 0x000d000e03007388 */ /* 0x000fe80000000400 */
[----:B------:R-:W-:Y:S04]  /*7090*/  STS.U16 [R3+0xe00], R17 ;  /* 0x000e001103007388 */ /* 0x000fe80000000400 */
[----:B------:R-:W-:Y:S04]  /*70a0*/  STS.U16 [R3+0xf00], R16 ;  /* 0x000f001003007388 */ /* 0x000fe80000000400 */
[----:B------:R1:W-:Y:S04]  /*70b0*/  STS.U16 [R3+0x2c00], R18 ;  /* 0x002c001203007388 */ /* 0x0003e80000000400 */
[----:B0-----:R-:W4:Y:S04]  /*70c0*/  LDL.LU R6, [R1+0x28c] ;  /* 0x00028c0001067983 */ /* 0x001f280000300800 */
[----:B------:R0:W-:Y:S04]  /*70d0*/  STS.U16 [R3+0x2d00], R21 ;  /* 0x002d001503007388 */ /* 0x0001e80000000400 */
[----:B-1----:R-:W4:Y:S04]  /*70e0*/  LDL.LU R18, [R1+0x290] ;  /* 0x0002900001127983 */ /* 0x002f280000300800 */
        /* <DEDUP_REMOVED lines=10> */
[----:B-1----:R-:W4:Y:S04]  /*7190*/  LDL.LU R24, [R1+0x208] ;  /* 0x0002080001187983 */ /* 0x002f280000300800 */
[----:B------:R-:W4:Y:S04]  /*71a0*/  LDL.LU R0, [R1+0x8c] ;  /* 0x00008c0001007983 */ /* 0x000f280000300800 */
[----:B--2---:R0:W-:Y:S04]  /*71b0*/  STS.U16 [R3+0x4f00], R23 ;  /* 0x004f001703007388 */ /* 0x0041e80000000400 */
[----:B---3--:R-:W-:Y:S04]  /*71c0*/  STS.U16 [R3+0x6c00], R15 ;  /* 0x006c000f03007388 */ /* 0x008fe80000000400 */
[----:B------:R1:W-:Y:S04]  /*71d0*/  STS.U16 [R3+0x6d00], R27 ;  /* 0x006d001b03007388 */ /* 0x0003e80000000400 */
[----:B0-----:R-:W2:Y:S04]  /*71e0*/  LDL.LU R23, [R1+0x130] ;  /* 0x0001300001177983 */ /* 0x001ea80000300800 */
[----:B-1----:R-:W3:Y:S04]  /*71f0*/  LDL.LU R27, [R1+0x9b8] ;  /* 0x0009b800011b7983 */ /* 0x002ee80000300800 */
[----:B------:R-:W0:Y:S04]  /*7200*/  S2R R15, SR_TID.X ;  /* 0x00000000000f7919 */ /* 0x000e280000002100 */
[----:B------:R-:W2:Y:S04]  /*7210*/  LDL.LU R9, [R1+0x27c] ;  /* 0x00027c0001097983 */ /* 0x000ea80000300800 */
[----:B------:R-:W2:Y:S04]  /*7220*/  LDL.LU R29, [R1+0x284] ;  /* 0x00028400011d7983 */ /* 0x000ea80000300800 */
[----:B------:R-:W2:Y:S04]  /*7230*/  LDL.LU R28, [R1+0x280] ;  /* 0x00028000011c7983 */ /* 0x000ea80000300800 */
[----:B------:R-:W2:Y:S04]  /*7240*/  LDL.LU R12, [R1+0x278] ;  /* 0x00027800010c7983 */ /* 0x000ea80000300800 */
[----:B------:R-:W2:Y:S01]  /*7250*/  LDL.LU R5, [R1+0x1fc] ;  /* 0x0001fc0001057983 */ /* 0x000ea20000300800 */
[----:B0-----:R-:W-:-:S03]  /*7260*/  LOP3.LUT R8, R15, 0x7f, RZ, 0xc0, !PT ;  /* 0x0000007f0f087812 */ /* 0x001fc600078ec0ff */
[----:B------:R-:W2:Y:S02]  /*7270*/  LDL.LU R4, [R1+0x204] ;  /* 0x0002040001047983 */ /* 0x000ea40000300800 */
[----:B------:R-:W-:Y:S02]  /*7280*/  IMAD.SHL.U32 R2, R8, 0x2, RZ ;  /* 0x0000000208027824 */ /* 0x000fe400078e00ff */
[----:B------:R-:W2:Y:S04]  /*7290*/  LDL.LU R14, [R1+0x200] ;  /* 0x00020000010e7983 */ /* 0x000ea80000300800 */
[----:B------:R-:W2:Y:S01]  /*72a0*/  LDL.LU R17, [R1+0x1f8] ;  /* 0x0001f80001117983 */ /* 0x000ea20000300800 */
[----:B------:R-:W-:-:S03]  /*72b0*/  LOP3.LUT R2, R2, 0x40, RZ, 0x3c, !PT ;  /* 0x0000004002027812 */ /* 0x000fc600078e3cff */
[----:B------:R-:W2:Y:S04]  /*72c0*/  LDL.LU R16, [R1+0x7c] ;  /* 0x00007c0001107983 */ /* 0x000ea80000300800 */
[----:B------:R-:W2:Y:S04]  /*72d0*/  LDL.LU R15, [R1+0x84] ;  /* 0x00008400010f7983 */ /* 0x000ea80000300800 */
[----:B---3--:R0:W-:Y:S04]  /*72e0*/  STS.U16 [R3+0x6e00], R27 ;  /* 0x006e001b03007388 */ /* 0x0081e80000000400 */
[----:B------:R1:W-:Y:S04]  /*72f0*/  STS.U16 [R3+0x6f00], R26 ;  /* 0x006f001a03007388 */ /* 0x0003e80000000400 */
[----:B----4-:R3:W-:Y:S04]  /*7300*/  STS.U16 [R2+0x1000], R6 ;  /* 0x0010000602007388 */ /* 0x0107e80000000400 */
[----:B0-----:R-:W4:Y:S04]  /*7310*/  LDL.LU R27, [R1+0x88] ;  /* 0x00008800011b7983 */ /* 0x001f280000300800 */
[----:B-1----:R-:W4:Y:S04]  /*7320*/  LDL.LU R26, [R1+0x134] ;  /* 0x00013400011a7983 */ /* 0x002f280000300800 */
[----:B------:R-:W4:Y:S04]  /*7330*/  LDL.LU R3, [R1+0x80] ;  /* 0x0000800001037983 */ /* 0x000f280000300800 */
[----:B---3--:R-:W3:Y:S04]  /*7340*/  LDL.LU R6, [R1+0x9b4] ;  /* 0x0009b40001067983 */ /* 0x008ee80000300800 */
[----:B------:R0:W-:Y:S04]  /*7350*/  STS.U16 [R2+0x1100], R18 ;  /* 0x0011001202007388 */ /* 0x0001e80000000400 */
[----:B------:R1:W-:Y:S04]  /*7360*/  STS.U16 [R2+0x1200], R21 ;  /* 0x0012001502007388 */ /* 0x0003e80000000400 */
[----:B------:R2:W-:Y:S04]  /*7370*/  STS.U16 [R2+0x1300], R20 ;  /* 0x0013001402007388 */ /* 0x0005e80000000400 */
[----:B0-----:R-:W3:Y:S04]  /*7380*/  LDL.LU R18, [R1+0x9b0] ;  /* 0x0009b00001127983 */ /* 0x001ee80000300800 */
[----:B-1----:R-:W3:Y:S04]  /*7390*/  LDL.LU R21, [R1+0x9ac] ;  /* 0x0009ac0001157983 */ /* 0x002ee80000300800 */
[----:B--2---:R-:W2:Y:S04]  /*73a0*/  LDL.LU R20, [R1+0x9a8] ;  /* 0x0009a80001147983 */ /* 0x004ea80000300800 */
[----:B------:R0:W-:Y:S04]  /*73b0*/  STS.U16 [R2+0x3000], R19 ;  /* 0x0030001302007388 */ /* 0x0001e80000000400 */
[----:B------:R1:W-:Y:S04]  /*73c0*/  STS.U16 [R2+0x3100], R22 ;  /* 0x0031001602007388 */ /* 0x0003e80000000400 */
[----:B------:R1:W-:Y:S04]  /*73d0*/  STS.U16 [R2+0x3200], R25 ;  /* 0x0032001902007388 */ /* 0x0003e80000000400 */
[----:B0-----:R-:W2:Y:S04]  /*73e0*/  LDL.LU R19, [R1+0x9a4] ;  /* 0x0009a40001137983 */ /* 0x001ea80000300800 */
[----:B-1----:R-:W2:Y:S04]  /*73f0*/  LDL.LU R22, [R1+0x9a0] ;  /* 0x0009a00001167983 */ /* 0x002ea80000300800 */
[----:B------:R-:W2:Y:S04]  /*7400*/  LDL.LU R25, [R1+0x99c] ;  /* 0x00099c0001197983 */ /* 0x000ea80000300800 */
[----:B------:R0:W-:Y:S04]  /*7410*/  STS.U16 [R2+0x3300], R24 ;  /* 0x0033001802007388 */ /* 0x0001e80000000400 */
[----:B------:R1:W-:Y:S04]  /*7420*/  STS.U16 [R2+0x5000], R0 ;  /* 0x0050000002007388 */ /* 0x0003e80000000400 */
[----:B------:R1:W-:Y:S04]  /*7430*/  STS.U16 [R2+0x5100], R23 ;  /* 0x0051001702007388 */ /* 0x0003e80000000400 */
[----:B0-----:R-:W3:Y:S04]  /*7440*/  LDL.LU R24, [R1+0x998] ;  /* 0x0009980001187983 */ /* 0x001ee80000300800 */
[----:B-1----:R-:W3:Y:S04]  /*7450*/  LDL.LU R0, [R1+0x78] ;  /* 0x0000780001007983 */ /* 0x002ee80000300800 */
[----:B------:R-:W3:Y:S01]  /*7460*/  LDL.LU R23, [R1+0x994] ;  /* 0x0009940001177983 */ /* 0x000ee20000300800 */
[----:B------:R-:W-:-:S05]  /*7470*/  IMAD.SHL.U32 R8, R8, 0x2, RZ ;  /* 0x0000000208087824 */ /* 0x000fca00078e00ff */
[----:B------:R-:W-:Y:S01]  /*7480*/  LOP3.LUT R8, R8, 0x50, RZ, 0x3c, !PT ;  /* 0x0000005008087812 */ /* 0x000fe200078e3cff */
[----:B----4-:R-:W-:Y:S04]  /*7490*/  STS.U16 [R2+0x5200], R26 ;  /* 0x0052001a02007388 */ /* 0x010fe80000000400 */
[----:B------:R-:W-:Y:S04]  /*74a0*/  STS.U16 [R2+0x5300], R27 ;  /* 0x0053001b02007388 */ /* 0x000fe80000000400 */
[----:B--2---:R-:W-:Y:S04]  /*74b0*/  STS.U16 [R2+0x7000], R25 ;  /* 0x0070001902007388 */ /* 0x004fe80000000400 */
[----:B---3--:R-:W-:Y:S04]  /*74c0*/  STS.U16 [R2+0x7100], R24 ;  /* 0x0071001802007388 */ /* 0x008fe80000000400 */
[----:B------:R-:W-:Y:S04]  /*74d0*/  STS.U16 [R2+0x7200], R23 ;  /* 0x0072001702007388 */ /* 0x000fe80000000400 */
[----:B------:R-:W-:Y:S04]  /*74e0*/  STS.U16 [R2+0x7300], R22 ;  /* 0x0073001602007388 */ /* 0x000fe80000000400 */
[----:B------:R-:W-:Y:S04]  /*74f0*/  STS.U16 [R8+0x1400], R9 ;  /* 0x0014000908007388 */ /* 0x000fe80000000400 */
[----:B------:R0:W-:Y:S04]  /*7500*/  STS.U16 [R8+0x1500], R29 ;  /* 0x0015001d08007388 */ /* 0x0001e80000000400 */
[----:B------:R-:W-:Y:S04]  /*7510*/  STS.U16 [R8+0x1600], R28 ;  /* 0x0016001c08007388 */ /* 0x000fe80000000400 */
[----:B------:R1:W-:Y:S04]  /*7520*/  STS.U16 [R8+0x1700], R12 ;  /* 0x0017000c08007388 */ /* 0x0003e80000000400 */
[----:B0-----:R-:W2:Y:S04]  /*7530*/  LDL.LU R29, [R1+0x26c] ;  /* 0x00026c00011d7983 */ /* 0x001ea80000300800 */
[----:B------:R0:W-:Y:S04]  /*7540*/  STS.U16 [R8+0x3400], R5 ;  /* 0x0034000508007388 */ /* 0x0001e80000000400 */
[----:B-1----:R-:W3:Y:S04]  /*7550*/  LDL.LU R12, [R1+0x270] ;  /* 0x00027000010c7983 */ /* 0x002ee80000300800 */
        /* <DEDUP_REMOVED lines=11> */
[----:B------:R0:W-:Y:S04]  /*7610*/  STS.U16 [R8+0x5600], R3 ;  /* 0x0056000308007388 */ /* 0x0001e80000000400 */
[----:B0-----:R-:W4:Y:S04]  /*7620*/  LDL.LU R3, [R1+0x6c] ;  /* 0x00006c0001037983 */ /* 0x001f280000300800 */
[----:B------:R-:W4:Y:S04]  /*7630*/  LDL.LU R2, [R1+0x68] ;  /* 0x0000680001027983 */ /* 0x000f280000300800 */
[----:B------:R0:W-:Y:S04]  /*7640*/  STS.U16 [R8+0x5700], R0 ;  /* 0x0057000008007388 */ /* 0x0001e80000000400 */
[----:B------:R-:W4:Y:S04]  /*7650*/  LDL.LU R22, [R1+0x25c] ;  /* 0x00025c0001167983 */ /* 0x000f280000300800 */
[----:B------:R-:W4:Y:S04]  /*7660*/  LDL.LU R23, [R1+0x264] ;  /* 0x0002640001177983 */ /* 0x000f280000300800 */
[----:B------:R-:W-:Y:S04]  /*7670*/  STS.U16 [R8+0x7400], R21 ;  /* 0x0074001508007388 */ /* 0x000fe80000000400 */
[----:B------:R-:W4:Y:S04]  /*7680*/  LDL.LU R24, [R1+0x260] ;  /* 0x0002600001187983 */ /* 0x000f280000300800 */
[----:B------:R-:W-:Y:S04]  /*7690*/  STS.U16 [R8+0x7500], R20 ;  /* 0x0075001408007388 */ /* 0x000fe80000000400 */
[----:B0-----:R-:W4:Y:S04]  /*76a0*/  LDL.LU R0, [R1+0x258] ;  /* 0x0002580001007983 */ /* 0x001f280000300800 */
[----:B------:R0:W-:Y:S04]  /*76b0*/  STS.U16 [R8+0x7600], R19 ;  /* 0x0076001308007388 */ /* 0x0001e80000000400 */
[----:B------:R1:W-:Y:S04]  /*76c0*/  STS.U16 [R8+0x7700], R18 ;  /* 0x0077001208007388 */ /* 0x0003e80000000400 */
[----:B0-----:R-:W4:Y:S04]  /*76d0*/  LDL.LU R19, [R1+0x74] ;  /* 0x0000740001137983 */ /* 0x001f280000300800 */
[----:B-1----:R-:W4:Y:S04]  /*76e0*/  LDL.LU R18, [R1+0x70] ;  /* 0x0000700001127983 */ /* 0x002f280000300800 */
[----:B------:R-:W0:Y:S04]  /*76f0*/  S2R R28, SR_TID.X ;  /* 0x00000000001c7919 */ /* 0x000e280000002100 */
[----:B------:R-:W4:Y:S04]  /*7700*/  LDL.LU R25, [R1+0x1dc] ;  /* 0x0001dc0001197983 */ /* 0x000f280000300800 */
[----:B------:R-:W4:Y:S04]  /*7710*/  LDL.LU R26, [R1+0x1e4] ;  /* 0x0001e400011a7983 */ /* 0x000f280000300800 */
[----:B------:R-:W4:Y:S04]  /*7720*/  LDL.LU R27, [R1+0x1e0] ;  /* 0x0001e000011b7983 */ /* 0x000f280000300800 */
[----:B------:R-:W4:Y:S04]  /*7730*/  LDL.LU R8, [R1+0x1d8] ;  /* 0x0001d80001087983 */ /* 0x000f280000300800 */
[----:B------:R-:W4:Y:S01]  /*7740*/  LDL.LU R9, [R1+0x5c] ;  /* 0x00005c0001097983 */ /* 0x000f220000300800 */
[----:B0-----:R-:W-:-:S03]  /*7750*/  LOP3.LUT R20, R28, 0x7f, RZ, 0xc0, !PT ;  /* 0x0000007f1c147812 */ /* 0x001fc600078ec0ff */
[----:B------:R-:W4:Y:S02]  /*7760*/  LDL.LU R28, [R1+0x64] ;  /* 0x00006400011c7983 */ /* 0x000f240000300800 */
[----:B------:R-:W-:-:S05]  /*7770*/  IMAD.SHL.U32 R21, R20, 0x2, RZ ;  /* 0x0000000214157824 */ /* 0x000fca00078e00ff */
[----:B------:R-:W-:-:S05]  /*7780*/  LOP3.LUT R21, R21, 0x60, RZ, 0x3c, !PT ;  /* 0x0000006015157812 */ /* 0x000fca00078e3cff */
[----:B--2---:R0:W-:Y:S04]  /*7790*/  STS.U16 [R21+0x1800], R29 ;  /* 0x0018001d15007388 */ /* 0x0041e80000000400 */
[----:B---3--:R1:W-:Y:S04]  /*77a0*/  STS.U16 [R21+0x1900], R12 ;  /* 0x0019000c15007388 */ /* 0x0083e80000000400 */
[----:B0-----:R-:W2:Y:S04]  /*77b0*/  LDL.LU R29, [R1+0x60] ;  /* 0x00006000011d7983 */ /* 0x001ea80000300800 */
[----:B----4-:R0:W-:Y:S04]  /*77c0*/  STS.U16 [R21+0x1a00], R5 ;  /* 0x001a000515007388 */ /* 0x0101e80000000400 */
[----:B-1----:R-:W3:Y:S04]  /*77d0*/  LDL.LU R12, [R1+0x990] ;  /* 0x00099000010c7983 */ /* 0x002ee80000300800 */
[----:B------:R1:W-:Y:S04]  /*77e0*/  STS.U16 [R21+0x1b00], R4 ;  /* 0x001b000415007388 */ /* 0x0003e80000000400 */
[----:B0-----:R-:W4:Y:S04]  /*77f0*/  LDL.LU R5, [R1+0x98c] ;  /* 0x00098c0001057983 */ /* 0x001f280000300800 */
[----:B------:R0:W-:Y:S04]  /*7800*/  STS.U16 [R21+0x3800], R14 ;  /* 0x0038000e15007388 */ /* 0x0001e80000000400 */
[----:B-1----:R-:W2:Y:S04]  /*7810*/  LDL.LU R4, [R1+0x988] ;  /* 0x0009880001047983 */ /* 0x002ea80000300800 */
[----:B------:R1:W-:Y:S04]  /*7820*/  STS.U16 [R21+0x3900], R17 ;  /* 0x0039001115007388 */ /* 0x0003e80000000400 */
[----:B0-----:R-:W2:Y:S04]  /*7830*/  LDL.LU R14, [R1+0x984] ;  /* 0x00098400010e7983 */ /* 0x001ea80000300800 */
[----:B------:R0:W-:Y:S04]  /*7840*/  STS.U16 [R21+0x3a00], R16 ;  /* 0x003a001015007388 */ /* 0x0001e80000000400 */
[----:B-1----:R-:W2:Y:S04]  /*7850*/  LDL.LU R17, [R1+0x980] ;  /* 0x0009800001117983 */ /* 0x002ea80000300800 */
[----:B------:R1:W-:Y:S04]  /*7860*/  STS.U16 [R21+0x3b00], R15 ;  /* 0x003b000f15007388 */ /* 0x0003e80000000400 */
[----:B0-----:R-:W3:Y:S04]  /*7870*/  LDL.LU R16, [R1+0x97c] ;  /* 0x00097c0001107983 */ /* 0x001ee80000300800 */
[----:B-1----:R-:W4:Y:S04]  /*7880*/  LDL.LU R15, [R1+0x978] ;  /* 0x00097800010f7983 */ /* 0x002f280000300800 */
[----:B------:R0:W-:Y:S04]  /*7890*/  STS.U16 [R21+0x5800], R3 ;  /* 0x0058000315007388 */ /* 0x0001e80000000400 */
[----:B0-----:R-:W4:Y:S04]  /*78a0*/  LDL.LU R3, [R1+0x974] ;  /* 0x0009740001037983 */ /* 0x001f280000300800 */
[----:B------:R-:W-:Y:S04]  /*78b0*/  STS.U16 [R21+0x5900], R18 ;  /* 0x0059001215007388 */ /* 0x000fe80000000400 */
[----:B------:R-:W-:Y:S04]  /*78c0*/  STS.U16 [R21+0x5a00], R19 ;  /* 0x005a001315007388 */ /* 0x000fe80000000400 */
[----:B------:R0:W-:Y:S04]  /*78d0*/  STS.U16 [R21+0x5b00], R2 ;  /* 0x005b000215007388 */ /* 0x0001e80000000400 */
[----:B0-----:R-:W4:Y:S01]  /*78e0*/  LDL R2, [R1+0x700] ;  /* 0x0007000001027983 */ /* 0x001f220000100800 */
[----:B------:R-:W-:-:S05]  /*78f0*/  IMAD.SHL.U32 R18, R20, 0x2, RZ ;  /* 0x0000000214127824 */ /* 0x000fca00078e00ff */
[----:B------:R-:W-:Y:S01]  /*7900*/  LOP3.LUT R18, R18, 0x70, RZ, 0x3c, !PT ;  /* 0x0000007012127812 */ /* 0x000fe200078e3cff */
[----:B--2---:R-:W-:Y:S04]  /*7910*/  STS.U16 [R21+0x7800], R17 ;  /* 0x0078001115007388 */ /* 0x004fe80000000400 */
[----:B---3--:R-:W-:Y:S04]  /*7920*/  STS.U16 [R21+0x7900], R16 ;  /* 0x0079001015007388 */ /* 0x008fe80000000400 */
[----:B----4-:R-:W-:Y:S04]  /*7930*/  STS.U16 [R21+0x7a00], R15 ;  /* 0x007a000f15007388 */ /* 0x010fe80000000400 */
[----:B------:R-:W-:Y:S04]  /*7940*/  STS.U16 [R21+0x7b00], R14 ;  /* 0x007b000e15007388 */ /* 0x000fe80000000400 */
[----:B------:R-:W-:Y:S04]  /*7950*/  STS.U16 [R18+0x1c00], R22 ;  /* 0x001c001612007388 */ /* 0x000fe80000000400 */
        /* <DEDUP_REMOVED lines=8> */
[----:B------:R1:W-:Y:S04]  /*79e0*/  STS.U16 [R18+0x5d00], R28 ;  /* 0x005d001c12007388 */ /* 0x0003e80000000400 */
[----:B------:R-:W-:Y:S04]  /*79f0*/  STS.U16 [R18+0x5e00], R29 ;  /* 0x005e001d12007388 */ /* 0x000fe80000000400 */
[----:B0-----:R-:W2:Y:S04]  /*7a00*/  LDL R0, [R1+0x6bc] ;  /* 0x0006bc0001007983 */ /* 0x001ea80000100800 */
[----:B-1----:R-:W0:Y:S04]  /*7a10*/  S2R R28, SR_TID.X ;  /* 0x00000000001c7919 */ /* 0x002e280000002100 */
[----:B------:R1:W-:Y:S04]  /*7a20*/  STS.U16 [R18+0x5f00], R3 ;  /* 0x005f000312007388 */ /* 0x0003e80000000400 */
[----:B-1----:R-:W3:Y:S01]  /*7a30*/  LDL.LU R3, [R1+0x970] ;  /* 0x0009700001037983 */ /* 0x002ee20000300800 */
[----:B0-----:R-:W-:Y:S01]  /*7a40*/  SHF.R.S32.HI R8, RZ, 0x6, R28 ;  /* 0x00000006ff087819 */ /* 0x001fe2000001141c */
[----:B------:R-:W-:-:S03]  /*7a50*/  IMAD.SHL.U32 R9, R28, 0x2, RZ ;  /* 0x000000021c097824 */ /* 0x000fc600078e00ff */
[----:B------:R-:W-:-:S04]  /*7a60*/  SGXT R8, R8, 0x1 ;  /* 0x000000010808781a */ /* 0x000fc80000000200 */
[----:B------:R-:W-:Y:S01]  /*7a70*/  LOP3.LUT R8, R8, 0x90, RZ, 0xc0, !PT ;  /* 0x0000009008087812 */ /* 0x000fe200078ec0ff */
[----:B------:R-:W-:Y:S03]  /*7a80*/  STS.U16 [R18+0x7c00], R12 ;  /* 0x007c000c12007388 */ /* 0x000fe60000000400 */
[----:B------:R-:W-:Y:S01]  /*7a90*/  LOP3.LUT R8, R8, 0x7e, R9, 0x78, !PT ;  /* 0x0000007e08087812 */ /* 0x000fe200078e7809 */
[----:B------:R-:W-:Y:S04]  /*7aa0*/  STS.U16 [R18+0x7d00], R5 ;  /* 0x007d000512007388 */ /* 0x000fe80000000400 */
[----:B------:R-:W-:Y:S04]  /*7ab0*/  STS.U16 [R18+0x7e00], R4 ;  /* 0x007e000412007388 */ /* 0x000fe80000000400 */
[----:B------:R-:W-:Y:S04]  /*7ac0*/  STS.U16 [R18+0x7f00], R6 ;  /* 0x007f000612007388 */ /* 0x000fe80000000400 */
[----:B------:R-:W-:Y:S04]  /*7ad0*/  STS.U16 [R8+0x8000], R7 ;  /* 0x0080000708007388 */ /* 0x000fe80000000400 */
[----:B------:R-:W-:Y:S04]  /*7ae0*/  STS.U16 [R8+0x8200], R11 ;  /* 0x0082000b08007388 */ /* 0x000fe80000000400 */
[----:B------:R-:W-:Y:S04]  /*7af0*/  STS.U16 [R2+0x8100], R10 ;  /* 0x0081000a02007388 */ /* 0x000fe80000000400 */
[----:B------:R0:W-:Y:S04]  /*7b00*/  STS.U16 [R2+0x8300], R13 ;  /* 0x0083000d02007388 */ /* 0x0001e80000000400 */
[----:B------:R-:W-:Y:S06]  /*7b10*/  BAR.SYNC.DEFER_BLOCKING 0x0 ;  /* 0x0000000000007b1d */ /* 0x000fec0000010000 */
[----:B0-----:R-:W4:Y:S04]  /*7b20*/  LDL.LU.64 R12, [R1+0x160] ;  /* 0x00016000010c7983 */ /* 0x001f280000300a00 */
[----:B------:R-:W4:Y:S04]  /*7b30*/  LDL.LU.64 R14, [R1+0x168] ;  /* 0x00016800010e7983 */ /* 0x000f280000300a00 */
[----:B--2---:R-:W0:Y:S04]  /*7b40*/  LDSM.16.M88.4 R20, [R0+0x8000] ;  /* 0x008000000014783b */ /* 0x004e280000000200 */
[----:B------:R-:W1:Y:S04]  /*7b50*/  LDSM.16.M88.4 R16, [R0+0x8200] ;  /* 0x008200000010783b */ /* 0x000e680000000200 */
[----:B---3--:R-:W4:Y:S04]  /*7b60*/  LDSM.16.MT88.4 R8, [R3] ;  /* 0x000000000308783b */ /* 0x008f280000004200 */
[----:B------:R-:W2:Y:S04]  /*7b70*/  LDSM.16.MT88.4 R24, [R3+0x100] ;  /* 0x000100000318783b */ /* 0x000ea80000004200 */
[----:B------:R-:W-:Y:S04]  /*7b80*/  LDSM.16.MT88.4 R4, [R3+0x80] ;  /* 0x000080000304783b */ /* 0x000fe80000004200 */
[----:B0-----:R-:W-:Y:S04]  /*7b90*/  STL [R1+0x890], R22 ;  /* 0x0008901601007387 */ /* 0x001fe80000100800 */
[----:B------:R-:W-:Y:S04]  /*7ba0*/  STL [R1+0x88c], R23 ;  /* 0x00088c1701007387 */ /* 0x000fe80000100800 */
[----:B-1----:R-:W-:Y:S04]  /*7bb0*/  STL [R1+0x95c], R18 ;  /* 0x00095c1201007387 */ /* 0x002fe80000100800 */
[----:B------:R-:W-:Y:S01]  /*7bc0*/  STL [R1+0x84c], R19 ;  /* 0x00084c1301007387 */ /* 0x000fe20000100800 */
[----:B----4-:R-:W-:Y:S03]  /*7bd0*/  HMMA.16816.F32 R12, R8, R20, R12 ;  /* 0x00000014080c723c */ /* 0x010fe6000000180c */
[----:B--2---:R-:W-:Y:S04]  /*7be0*/  STL.64 [R1+0x968], R26 ;  /* 0x0009681a01007387 */ /* 0x004fe80000100a00 */
[----:B------:R-:W-:Y:S04]  /*7bf0*/  STL.64 [R1+0x960], R24 ;  /* 0x0009601801007387 */ /* 0x000fe80000100a00 */
[----:B------:R-:W0:Y:S11]  /*7c00*/  LDSM.16.MT88.4 R24, [R3+0x180] ;  /* 0x000180000318783b */ /* 0x000e360000004200 */
[----:B------:R-:W-:Y:S02]  /*7c10*/  @!UPT UIADD3 URZ, URZ, URZ, URZ ;  /* 0x0000003f3f3ff290 */ /* 0x000fe4000fffe03f */
[----:B------:R-:W-:Y:S02]  /*7c20*/  IMAD.MOV.U32 R29, RZ, RZ, R12 ;  /* 0x000000ffff1d7224 */ /* 0x000fe400078e000c */
[----:B------:R-:W-:Y:S02]  /*7c30*/  IMAD.MOV.U32 R28, RZ, RZ, R13 ;  /* 0x000000ffff1c7224 */ /* 0x000fe400078e000d */
[----:B------:R-:W-:Y:S01]  /*7c40*/  IMAD.MOV.U32 R2, RZ, RZ, R14 ;  /* 0x000000ffff027224 */ /* 0x000fe200078e000e */
[----:B------:R-:W2:Y:S01]  /*7c50*/  LDL.LU.64 R12, [R1+0x150] ;  /* 0x00015000010c7983 */ /* 0x000ea20000300a00 */
[----:B------:R-:W-:-:S03]  /*7c60*/  IMAD.MOV.U32 R0, RZ, RZ, R15 ;  /* 0x000000ffff007224 */ /* 0x000fc600078e000f */
[----:B------:R-:W2:Y:S04]  /*7c70*/  LDL.LU.64 R14, [R1+0x158] ;  /* 0x00015800010e7983 */ /* 0x000ea80000300a00 */
[----:B------:R-:W-:Y:S04]  /*7c80*/  STL [R1+0x8a0], R0 ;  /* 0x0008a00001007387 */ /* 0x000fe80000100800 */
[----:B------:R1:W-:Y:S01]  /*7c90*/  STL [R1+0x89c], R2 ;  /* 0x00089c0201007387 */ /* 0x0003e20000100800 */
[----:B0-----:R-:W-:Y:S02]  /*7ca0*/  IMAD.MOV.U32 R22, RZ, RZ, R25 ;  /* 0x000000ffff167224 */ /* 0x001fe400078e0019 */
[----:B-1----:R-:W-:-:S02]  /*7cb0*/  IMAD.MOV.U32 R2, RZ, RZ, R26 ;  /* 0x000000ffff027224 */ /* 0x002fc400078e001a */
[----:B------:R-:W-:Y:S02]  /*7cc0*/  IMAD.MOV.U32 R0, RZ, RZ, R27 ;  /* 0x000000ffff007224 */ /* 0x000fe400078e001b */
[----:B------:R-:W-:Y:S02]  /*7cd0*/  IMAD.MOV.U32 R18, RZ, RZ, R24 ;  /* 0x000000ffff127224 */ /* 0x000fe400078e0018 */
[----:B------:R-:W0:Y:S04]  /*7ce0*/  LDSM.16.MT88.4 R24, [R3+0x200] ;  /* 0x000200000318783b */ /* 0x000e280000004200 */
[----:B------:R-:W-:Y:S04]  /*7cf0*/  STL [R1+0x898], R28 ;  /* 0x0008981c01007387 */ /* 0x000fe80000100800 */
[----:B------:R-:W-:Y:S04]  /*7d00*/  STL [R1+0x894], R29 ;  /* 0x0008941d01007387 */ /* 0x000fe80000100800 */
[----:B0-----:R-:W-:Y:S04]  /*7d10*/  STL.64 [R1+0x70], R24 ;  /* 0x0000701801007387 */ /* 0x001fe80000100a00 */
[----:B------:R-:W-:Y:S04]  /*7d20*/  STL.64 [R1+0x78], R26 ;  /* 0x0000781a01007387 */ /* 0x000fe80000100a00 */
[----:B------:R-:W0:Y:S04]  /*7d30*/  LDSM.16.MT88.4 R24, [R3+0x280] ;  /* 0x000280000318783b */ /* 0x000e280000004200 */
[----:B0-----:R-:W-:Y:S04]  /*7d40*/  STL.64 [R1+0x60], R24 ;  /* 0x0000601801007387 */ /* 0x001fe80000100a00 */
[----:B------:R-:W-:Y:S04]  /*7d50*/  STL.64 [R1+0x68], R26 ;  /* 0x0000681a01007387 */ /* 0x000fe80000100a00 */
[----:B------:R-:W0:Y:S02]  /*7d60*/  LDSM.16.MT88.4 R24, [R3+0x300] ;  /* 0x000300000318783b */ /* 0x000e240000004200 */
[----:B0-----:R-:W-:-:S02]  /*7d70*/  IMAD.MOV.U32 R19, RZ, RZ, R27 ;  /* 0x000000ffff137224 */ /* 0x001fc400078e001b */
[----:B------:R-:W-:Y:S04]  /*7d80*/  STL.64 [R1+0x50], R24 ;  /* 0x0000501801007387 */ /* 0x000fe80000100a00 */
[----:B------:R-:W-:Y:S04]  /*7d90*/  STL [R1+0x58], R26 ;  /* 0x0000581a01007387 */ /* 0x000fe80000100800 */
[----:B------:R0:W-:Y:S02]  /*7da0*/  STL [R1+0x8b4], R19 ;  /* 0x0008b41301007387 */ /* 0x0001e40000100800 */
[----:B0-----:R-:W-:Y:S01]  /*7db0*/  IMAD.MOV.U32 R19, RZ, RZ, R22 ;  /* 0x000000ffff137224 */ /* 0x001fe200078e0016 */
[----:B--2---:R-:W-:Y:S01]  /*7dc0*/  HMMA.16816.F32 R8, R8, R16, R12 ;  /* 0x000000100808723c */ /* 0x004fe2000000180c */
[----:B------:R-:W0:Y:S11]  /*7dd0*/  LDSM.16.MT88.4 R12, [R3+0x380] ;  /* 0x00038000030c783b */ /* 0x000e360000004200 */
[----:B------:R-:W-:Y:S11]  /*7de0*/  @!UPT UIADD3 URZ, URZ, URZ, URZ ;  /* 0x0000003f3f3ff290 */ /* 0x000ff6000fffe03f */
[----:B------:R-:W-:Y:S01]  /*7df0*/  @!UPT UIADD3 URZ, URZ, URZ, URZ ;  /* 0x0000003f3f3ff290 */ /* 0x000fe2000fffe03f */
[----:B------:R-:W-:Y:S02]  /*7e00*/  IMAD.MOV.U32 R28, RZ, RZ, R8 ;  /* 0x000000ffff1c7224 */ /* 0x000fe400078e0008 */
[----:B------:R-:W-:Y:S02]  /*7e10*/  IMAD.MOV.U32 R29, RZ, RZ, R9 ;  /* 0x000000ffff1d7224 */ /* 0x000fe400078e0009 */
[----:B------:R-:W-:Y:S01]  /*7e20*/  IMAD.MOV.U32 R22, RZ, RZ, R10 ;  /* 0x000000ffff167224 */ /* 0x000fe200078e000a */
[----:B------:R-:W2:Y:S01]  /*7e30*/  LDL.LU.64 R8, [R1+0x40] ;  /* 0x0000400001087983 */ /* 0x000ea20000300a00 */
[----:B------:R-:W-:-:S03]  /*7e40*/  IMAD.MOV.U32 R23, RZ, RZ, R11 ;  /* 0x000000ffff177224 */ /* 0x000fc600078e000b */
[----:B------:R-:W2:Y:S04]  /*7e50*/  LDL.LU.64 R10, [R1+0x48] ;  /* 0x00004800010a7983 */ /* 0x000ea80000300a00 */
[----:B------:R-:W3:Y:S04]  /*7e60*/  LDL.LU.64 R24, [R1+0x30] ;  /* 0x0000300001187983 */ /* 0x000ee80000300a00 */
[----:B------:R-:W3:Y:S04]  /*7e70*/  LDL.LU.64 R26, [R1+0x38] ;  /* 0x00003800011a7983 */ /* 0x000ee80000300a00 */
[----:B------:R-:W-:Y:S04]  /*7e80*/  STL [R1+0x8b0], R23 ;  /* 0x0008b01701007387 */ /* 0x000fe80000100800 */
[----:B------:R-:W-:Y:S04]  /*7e90*/  STL [R1+0x8ac], R22 ;  /* 0x0008ac1601007387 */ /* 0x000fe80000100800 */
[----:B------:R-:W-:Y:S04]  /*7ea0*/  STL [R1+0x8a8], R29 ;  /* 0x0008a81d01007387 */ /* 0x000fe80000100800 */
[----:B------:R-:W-:Y:S04]  /*7eb0*/  STL [R1+0x8a4], R28 ;  /* 0x0008a41c01007387 */ /* 0x000fe80000100800 */
[----:B0-----:R-:W-:Y:S04]  /*7ec0*/  STL.64 [R1+0x878], R14 ;  /* 0x0008780e01007387 */ /* 0x001fe80000100a00 */
[----:B------:R0:W-:Y:S01]  /*7ed0*/  STL.64 [R1+0x870], R12 ;  /* 0x0008700c01007387 */ /* 0x0001e20000100a00 */
[C---:B--2---:R-:W-:Y:S08]  /*7ee0*/  HMMA.16816.F32 R8, R4.reuse, R20, R8 ;  /* 0x000000140408723c */ /* 0x044ff00000001808 */
[----:B---3--:R-:W-:Y:S01]  /*7ef0*/  HMMA.16816.F32 R4, R4, R16, R24 ;  /* 0x000000100404723c */ /* 0x008fe20000001818 */
[----:B------:R-:W1:Y:S11]  /*7f00*/  LDSM.16.MT88.4 R24, [R3+0x4000] ;  /* 0x004000000318783b */ /* 0x000e760000004200 */
[----:B------:R-:W-:Y:S04]  /*7f10*/  @!UPT UIADD3 URZ, URZ, URZ, URZ ;  /* 0x0000003f3f3ff290 */ /* 0x000fe8000fffe03f */
[----:B0-----:R-:W-:Y:S02]  /*7f20*/  IMAD.MOV.U32 R12, RZ, RZ, R11 ;  /* 0x000000ffff0c7224 */ /* 0x001fe400078e000b */
[----:B------:R-:W-:Y:S02]  /*7f30*/  IMAD.MOV.U32 R13, RZ, RZ, R10 ;  /* 0x000000ffff0d7224 */ /* 0x000fe400078e000a */
[----:B------:R-:W-:Y:S02]  /*7f40*/  IMAD.MOV.U32 R14, RZ, RZ, R9 ;  /* 0x000000ffff0e7224 */ /* 0x000fe400078e0009 */
[----:B------:R-:W-:Y:S01]  /*7f50*/  IMAD.MOV.U32 R15, RZ, RZ, R8 ;  /* 0x000000ffff0f7224 */ /* 0x000fe200078e0008 */
[----:B------:R-:W-:Y:S01]  /*7f60*/  STL [R1+0x8c4], R12 ;  /* 0x0008c40c01007387 */ /* 0x000fe20000100800 */
[----:B------:R-:W-:Y:S02]  /*7f70*/  IMAD.MOV.U32 R10, RZ, RZ, R2 ;  /* 0x000000ffff0a7224 */ /* 0x000fe400078e0002 */
[----:B------:R-:W-:Y:S01]  /*7f80*/  IMAD.MOV.U32 R11, RZ, RZ, R0 ;  /* 0x000000ffff0b7224 */ /* 0x000fe200078e0000 */
[----:B------:R1:W-:Y:S01]  /*7f90*/  STL [R1+0x8c0], R13 ;  /* 0x0008c00d01007387 */ /* 0x0003e20000100800 */
[----:B------:R-:W-:-:S02]  /*7fa0*/  IMAD.MOV.U32 R2, RZ, RZ, R7 ;  /* 0x000000ffff027224 */ /* 0x000fc400078e0007 */
[----:B------:R-:W-:Y:S01]  /*7fb0*/  IMAD.MOV.U32 R0, RZ, RZ, R6 ;  /* 0x000000ffff007224 */ /* 0x000fe200078e0006 */
[----:B------:R0:W-:Y:S01]  /*7fc0*/  STL [R1+0x8bc], R14 ;  /* 0x0008bc0e01007387 */ /* 0x0001e20000100800 */
[----:B------:R-:W-:Y:S02]  /*7fd0*/  IMAD.MOV.U32 R29, RZ, RZ, R4 ;  /* 0x000000ffff1d7224 */ /* 0x000fe400078e0004 */
[----:B------:R-:W-:Y:S01]  /*7fe0*/  IMAD.MOV.U32 R28, RZ, RZ, R5 ;  /* 0x000000ffff1c7224 */ /* 0x000fe200078e0005 */
[----:B------:R-:W-:Y:S04]  /*7ff0*/  STL [R1+0x8b8], R15 ;  /* 0x0008b80f01007387 */ /* 0x000fe80000100800 */
[----:B------:R-:W2:Y:S04]  /*8000*/  LDL.LU.64 R4, [R1+0x120] ;  /* 0x0001200001047983 */ /* 0x000ea80000300a00 */
[----:B------:R-:W2:Y:S04]  /*8010*/  LDL.LU.64 R6, [R1+0x128] ;  /* 0x0001280001067983 */ /* 0x000ea80000300a00 */
[----:B------:R-:W-:Y:S01]  /*8020*/  STL [R1+0x8d4], R2 ;  /* 0x0008d40201007387 */ /* 0x000fe20000100800 */
[----:B-1----:R-:W-:-:S03]  /*8030*/  IMAD.MOV.U32 R13, RZ, RZ, R26 ;  /* 0x000000ffff0d7224 */ /* 0x002fc600078e001a */
[----:B------:R-:W-:Y:S01]  /*8040*/  STL [R1+0x8d0], R0 ;  /* 0x0008d00001007387 */ /* 0x000fe20000100800 */
[----:B0-----:R-:W-:-:S03]  /*8050*/  IMAD.MOV.U32 R14, RZ, RZ, R27 ;  /* 0x000000ffff0e7224 */ /* 0x001fc600078e001b */
[----:B------:R-:W-:Y:S01]  /*8060*/  STL [R1+0x8cc], R28 ;  /* 0x0008cc1c01007387 */ /* 0x000fe20000100800 */
[----:B------:R-:W-:-:S03]  /*8070*/  IMAD.MOV.U32 R12, RZ, RZ, R25 ;  /* 0x000000ffff0c7224 */ /* 0x000fc600078e0019 */
[----:B------:R-:W-:Y:S04]  /*8080*/  STL [R1+0x8c8], R29 ;  /* 0x0008c81d01007387 */ /* 0x000fe80000100800 */
[----:B------:R0:W-:Y:S04]  /*8090*/  STL [R1+0x40], R24 ;  /* 0x0000401801007387 */ /* 0x0001e80000100800 */
[----:B------:R-:W2:Y:S04]  /*80a0*/  LDL.LU.64 R26, [R1+0x968] ;  /* 0x00096800011a7983 */ /* 0x000ea80000300a00 */
[----:B0-----:R-:W2:Y:S04]  /*80b0*/  LDL.LU.64 R24, [R1+0x960] ;  /* 0x0009600001187983 */ /* 0x001ea80000300a00 */
[----:B------:R-:W-:Y:S04]  /*80c0*/  STL [R1+0x8e0], R14 ;  /* 0x0008e00e01007387 */ /* 0x000fe80000100800 */
[----:B------:R-:W-:Y:S04]  /*80d0*/  STL [R1+0x8dc], R13 ;  /* 0x0008dc0d01007387 */ /* 0x000fe80000100800 */
[----:B------:R-:W-:Y:S04]  /*80e0*/  STL [R1+0x8d8], R12 ;  /* 0x0008d80c01007387 */ /* 0x000fe80000100800 */
[----:B------:R-:W0:Y:S04]  /*80f0*/  LDSM.16.MT88.4 R12, [R3+0x4080] ;  /* 0x00408000030c783b */ /* 0x000e280000004200 */
[----:B0-----:R-:W-:Y:S04]  /*8100*/  STL.64 [R1+0x30], R12 ;  /* 0x0000300c01007387 */ /* 0x001fe80000100a00 */
[----:B------:R-:W-:Y:S04]  /*8110*/  STL.64 [R1+0x38], R14 ;  /* 0x0000380e01007387 */ /* 0x000fe80000100a00 */
[----:B------:R-:W0:Y:S01]  /*8120*/  LDSM.16.MT88.4 R12, [R3+0x4100] ;  /* 0x00410000030c783b */ /* 0x000e220000004200 */
[----:B------:R-:W-:-:S03]  /*8130*/  IMAD.MOV.U32 R9, RZ, RZ, R19 ;  /* 0x000000ffff097224 */ /* 0x000fc600078e0013 */
[----:B0-----:R0:W-:Y:S04]  /*8140*/  STL.64 [R1+0x20], R12 ;  /* 0x0000200c01007387 */ /* 0x0011e80000100a00 */
[----:B------:R1:W-:Y:S01]  /*8150*/  STL.64 [R1+0x28], R14 ;  /* 0x0000280e01007387 */ /* 0x0003e20000100a00 */
[----:B0-----:R-:W-:Y:S02]  /*8160*/  IMAD.MOV.U32 R12, RZ, RZ, R18 ;  /* 0x000000ffff0c7224 */ /* 0x001fe400078e0012 */
[----:B------:R-:W-:Y:S02]  /*8170*/  IMAD.MOV.U32 R13, RZ, RZ, R9 ;  /* 0x000000ffff0d7224 */ /* 0x000fe400078e0009 */
[----:B-1----:R-:W-:Y:S01]  /*8180*/  IMAD.MOV.U32 R14, RZ, RZ, R10 ;  /* 0x000000ffff0e7224 */ /* 0x002fe200078e000a */
[----:B--2---:R-:W-:Y:S11]  /*8190*/  HMMA.16816.F32 R4, R24, R20, R4 ;  /* 0x000000141804723c */ /* 0x004ff60000001804 */
[----:B------:R-:W-:Y:S11]  /*81a0*/  @!UPT UIADD3 URZ, URZ, URZ, URZ ;  /* 0x0000003f3f3ff290 */ /* 0x000ff6000fffe03f */
[----:B------:R-:W-:Y:S02]  /*81b0*/  @!UPT UIADD3 URZ, URZ, URZ, URZ ;  /* 0x0000003f3f3ff290 */ /* 0x000fe4000fffe03f */
[----:B------:R-:W-:Y:S02]  /*81c0*/  IMAD.MOV.U32 R15, RZ, RZ, R4 ;  /* 0x000000ffff0f7224 */ /* 0x000fe400078e0004 */
[----:B------:R-:W-:Y:S02]  /*81d0*/  IMAD.MOV.U32 R19, RZ, RZ, R5 ;  /* 0x000000ffff137224 */ /* 0x000fe400078e0005 */
[----:B------:R-:W-:Y:S02]  /*81e0*/  IMAD.MOV.U32 R23, RZ, RZ, R6 ;  /* 0x000000ffff177224 */ /* 0x000fe400078e0006 */
[----:B------:R-:W-:Y:S02]  /*81f0*/  IMAD.MOV.U32 R22, RZ, RZ, R7 ;  /* 0x000000ffff167224 */ /* 0x000fe400078e0007 */
[----:B------:R-:W0:Y:S04]  /*8200*/  LDSM.16.MT88.4 R4, [R3+0x4180] ;  /* 0x004180000304783b */ /* 0x000e280000004200 */
[----:B------:R-:W-:Y:S04]  /*8210*/  STL [R1+0x8f0], R22 ;  /* 0x0008f01601007387 */ /* 0x000fe80000100800 */
[----:B------:R-:W-:Y:S04]  /*8220*/  STL [R1+0x8ec], R23 ;  /* 0x0008ec1701007387 */ /* 0x000fe80000100800 */
[----:B------:R-:W-:Y:S04]  /*8230*/  STL [R1+0x8e8], R19 ;  /* 0x0008e81301007387 */ /* 0x000fe80000100800 */
[----:B------:R1:W-:Y:S04]  /*8240*/  STL [R1+0x8e4], R15 ;  /* 0x0008e40f01007387 */ /* 0x0003e80000100800 */
[----:B------:R-:W2:Y:S01]  /*8250*/  LDL.LU R18, [R1+0x95c] ;  /* 0x00095c0001127983 */ /* 0x000ea20000300800 */
[----:B-1----:R-:W-:-:S03]  /*8260*/  IMAD.MOV.U32 R15, RZ, RZ, R11 ;  /* 0x000000ffff0f7224 */ /* 0x002fc600078e000b */
[----:B------:R-:W1:Y:S04]  /*8270*/  LDSM.16.MT88.4 R8, [R3+0x4280] ;  /* 0x004280000308783b */ /* 0x000e680000004200 */
[----:B0-----:R-:W-:Y:S04]  /*8280*/  STL.64 [R1+0x10], R4 ;  /* 0x0000100401007387 */ /* 0x001fe80000100a00 */
[----:B------:R-:W-:Y:S04]  /*8290*/  STL.64 [R1+0x18], R6 ;  /* 0x0000180601007387 */ /* 0x000fe80000100a00 */
[----:B------:R-:W0:Y:S04]  /*82a0*/  LDSM.16.MT88.4 R4, [R3+0x4200] ;  /* 0x004200000304783b */ /* 0x000e280000004200 */
[----:B-1----:R-:W-:Y:S04]  /*82b0*/  STL.64 [R1+0x760], R10 ;  /* 0x0007600a01007387 */ /* 0x002fe80000100a00 */
[----:B0-----:R-:W-:Y:S04]  /*82c0*/  STL.64 [R1], R4 ;  /* 0x0000000401007387 */ /* 0x001fe80000100a00 */
[----:B------:R-:W-:Y:S04]  /*82d0*/  STL.64 [R1+0x8], R6 ;  /* 0x0000080601007387 */ /* 0x000fe80000100a00 */
[----:B------:R0:W-:Y:S04]  /*82e0*/  STL.64 [R1+0x758], R8 ;  /* 0x0007580801007387 */ /* 0x0001e80000100a00 */
[----:B------:R-:W1:Y:S04]  /*82f0*/  LDSM.16.MT88.4 R4, [R3+0x4300] ;  /* 0x004300000304783b */ /* 0x000e680000004200 */
[----:B0-----:R-:W3:Y:S04]  /*8300*/  LDL.LU.64 R8, [R1+0xe0] ;  /* 0x0000e00001087983 */ /* 0x001ee80000300a00 */
[----:B------:R-:W3:Y:S04]  /*8310*/  LDL.LU.64 R10, [R1+0xe8] ;  /* 0x0000e800010a7983 */ /* 0x000ee80000300a00 */
[----:B-1----:R-:W-:Y:S04]  /*8320*/  STL.64 [R1+0x740], R6 ;  /* 0x0007400601007387 */ /* 0x002fe80000100a00 */
[----:B------:R-:W-:Y:S04]  /*8330*/  STL.64 [R1+0x738], R4 ;  /* 0x0007380401007387 */ /* 0x000fe80000100a00 */
[----:B--2---:R-:W-:Y:S04]  /*8340*/  STL [R1+0x958], R18 ;  /* 0x0009581201007387 */ /* 0x004fe80000100800 */
[----:B------:R0:W-:Y:S01]  /*8350*/  STL.64 [R1+0x950], R16 ;  /* 0x0009501001007387 */ /* 0x0001e20000100a00 */
[----:B---3--:R-:W-:Y:S03]  /*8360*/  HMMA.16816.F32 R24, R24, R16, R8 ;  /* 0x000000101818723c */ /* 0x008fe60000001808 */
[----:B0-----:R-:W2:Y:S04]  /*8370*/  LDL.LU.64 R16, [R1+0xd0] ;  /* 0x0000d00001107983 */ /* 0x001ea80000300a00 */
[----:B------:R-:W2:Y:S04]  /*8380*/  LDL.LU.64 R18, [R1+0xd8] ;  /* 0x0000d80001127983 */ /* 0x000ea80000300a00 */
[----:B------:R-:W3:Y:S04]  /*8390*/  LDL.LU R8, [R1+0x60] ;  /* 0x0000600001087983 */ /* 0x000ee80000300800 */
[----:B------:R-:W3:Y:S04]  /*83a0*/  LDL.LU R9, [R1+0x64] ;  /* 0x0000640001097983 */ /* 0x000ee80000300800 */
[----:B------:R-:W4:Y:S04]  /*83b0*/  LDL.LU R10, [R1+0x68] ;  /* 0x00006800010a7983 */ /* 0x000f280000300800 */
[----:B------:R-:W4:Y:S01]  /*83c0*/  LDL.LU R11, [R1+0x6c] ;  /* 0x00006c00010b7983 */ /* 0x000f220000300800 */
[----:B------:R-:W-:-:S02]  /*83d0*/  IMAD.MOV.U32 R2, RZ, RZ, R24 ;  /* 0x000000ffff027224 */ /* 0x000fc400078e0018 */
[----:B------:R-:W-:Y:S02]  /*83e0*/  IMAD.MOV.U32 R0, RZ, RZ, R25 ;  /* 0x000000ffff007224 */ /* 0x000fe400078e0019 */
[----:B------:R-:W-:Y:S02]  /*83f0*/  IMAD.MOV.U32 R28, RZ, RZ, R26 ;  /* 0x000000ffff1c7224 */ /* 0x000fe400078e001a */
[----:B------:R-:W-:Y:S02]  /*8400*/  IMAD.MOV.U32 R29, RZ, RZ, R27 ;  /* 0x000000ffff1d7224 */ /* 0x000fe400078e001b */
[----:B------:R-:W0:Y:S01]  /*8410*/  LDSM.16.MT88.4 R24, [R3+0x4380] ;  /* 0x004380000318783b */ /* 0x000e220000004200 */
[----:B--2---:R-:W-:Y:S03]  /*8420*/  HMMA.16816.F32 R16, R12, R20, R16 ;  /* 0x000000140c10723c */ /* 0x004fe60000001810 */
[----:B----4-:R-:W-:Y:S04]  /*8430*/  STL.64 [R1+0x930], R10 ;  /* 0x0009300a01007387 */ /* 0x010fe80000100a00 */
[----:B---3--:R1:W-:Y:S04]  /*8440*/  STL.64 [R1+0x928], R8 ;  /* 0x0009280801007387 */ /* 0x0083e80000100a00 */
[----:B-1----:R-:W2:Y:S04]  /*8450*/  LDL.LU R8, [R1+0x70] ;  /* 0x0000700001087983 */ /* 0x002ea80000300800 */
[----:B------:R-:W2:Y:S04]  /*8460*/  LDL.LU R9, [R1+0x74] ;  /* 0x0000740001097983 */ /* 0x000ea80000300800 */
[----:B------:R-:W2:Y:S04]  /*8470*/  LDL.LU R10, [R1+0x78] ;  /* 0x00007800010a7983 */ /* 0x000ea80000300800 */
[----:B------:R-:W2:Y:S04]  /*8480*/  LDL.LU R11, [R1+0x7c] ;  /* 0x00007c00010b7983 */ /* 0x000ea80000300800 */
[----:B------:R-:W3:Y:S04]  /*8490*/  LDL.LU.64 R4, [R1+0xc0] ;  /* 0x0000c00001047983 */ /* 0x000ee80000300a00 */
[----:B------:R-:W3:Y:S04]  /*84a0*/  LDL.LU.64 R6, [R1+0xc8] ;  /* 0x0000c80001067983 */ /* 0x000ee80000300a00 */
[----:B------:R-:W-:Y:S04]  /*84b0*/  STL [R1+0x900], R29 ;  /* 0x0009001d01007387 */ /* 0x000fe80000100800 */
[----:B------:R-:W-:Y:S04]  /*84c0*/  STL [R1+0x8fc], R28 ;  /* 0x0008fc1c01007387 */ /* 0x000fe80000100800 */
[----:B------:R-:W-:Y:S04]  /*84d0*/  STL [R1+0x8f8], R0 ;  /* 0x0008f80001007387 */ /* 0x000fe80000100800 */
[----:B------:R-:W-:Y:S04]  /*84e0*/  STL [R1+0x8f4], R2 ;  /* 0x0008f40201007387 */ /* 0x000fe80000100800 */
[----:B------:R-:W-:Y:S04]  /*84f0*/  STL [R1+0x848], R3 ;  /* 0x0008480301007387 */ /* 0x000fe80000100800 */
[----:B0-----:R0:W-:Y:S04]  /*8500*/  STL.64 [R1+0x720], R26 ;  /* 0x0007201a01007387 */ /* 0x0011e80000100a00 */
[----:B------:R1:W-:Y:S01]  /*8510*/  STL.64 [R1+0x718], R24 ;  /* 0x0007181801007387 */ /* 0x0003e20000100a00 */
[----:B0-----:R-:W-:-:S02]  /*8520*/  IMAD.MOV.U32 R26, RZ, RZ, R16 ;  /* 0x000000ffff1a7224 */ /* 0x001fc400078e0010 */
[----:B-1----:R-:W-:Y:S02]  /*8530*/  IMAD.MOV.U32 R24, RZ, RZ, R18 ;  /* 0x000000ffff187224 */ /* 0x002fe400078e0012 */
[----:B------:R-:W-:Y:S01]  /*8540*/  IMAD.MOV.U32 R25, RZ, RZ, R17 ;  /* 0x000000ffff197224 */ /* 0x000fe200078e0011 */
[----:B------:R-:W4:Y:S04]  /*8550*/  LDL.LU R18, [R1+0x958] ;  /* 0x0009580001127983 */ /* 0x000f280000300800 */
[----:B------:R-:W3:Y:S01]  /*8560*/  LDL.LU.64 R16, [R1+0x950] ;  /* 0x0009500001107983 */ /* 0x000ee20000300a00 */
[----:B------:R-:W-:-:S05]  /*8570*/  IMAD.MOV.U32 R3, RZ, RZ, R19 ;  /* 0x000000ffff037224 */ /* 0x000fca00078e0013 */
[----:B------:R-:W-:Y:S04]  /*8580*/  STL [R1+0x910], R3 ;  /* 0x0009100301007387 */ /* 0x000fe80000100800 */
[----:B------:R-:W-:Y:S04]  /*8590*/  STL [R1+0x90c], R24 ;  /* 0x00090c1801007387 */ /* 0x000fe80000100800 */
[----:B------:R-:W-:Y:S04]  /*85a0*/  STL [R1+0x908], R25 ;  /* 0x0009081901007387 */ /* 0x000fe80000100800 */
[----:B------:R-:W-:Y:S01]  /*85b0*/  STL [R1+0x904], R26 ;  /* 0x0009041a01007387 */ /* 0x000fe20000100800 */
[----:B---3--:R-:W-:Y:S11]  /*85c0*/  HMMA.16816.F32 R4, R12, R16, R4 ;  /* 0x000000100c04723c */ /* 0x008ff60000001804 */
[----:B------:R-:W-:Y:S11]  /*85d0*/  @!UPT UIADD3 URZ, URZ, URZ, URZ ;  /* 0x0000003f3f3ff290 */ /* 0x000ff6000fffe03f */
[----:B------:R-:W-:Y:S02]  /*85e0*/  @!UPT UIADD3 URZ, URZ, URZ, URZ ;  /* 0x0000003f3f3ff290 */ /* 0x000fe4000fffe03f */
[----:B------:R-:W-:Y:S02]  /*85f0*/  IMAD.MOV.U32 R14, RZ, RZ, R4 ;  /* 0x000000ffff0e7224 */ /* 0x000fe400078e0004 */
[----:B------:R-:W-:Y:S02]  /*8600*/  IMAD.MOV.U32 R13, RZ, RZ, R5 ;  /* 0x000000ffff0d7224 */ /* 0x000fe400078e0005 */
[----:B------:R-:W-:Y:S01]  /*8610*/  IMAD.MOV.U32 R12, RZ, RZ, R6 ;  /* 0x000000ffff0c7224 */ /* 0x000fe200078e0006 */
[----:B------:R-:W-:Y:S01]  /*8620*/  STL [R1+0x948], R14 ;  /* 0x0009480e01007387 */ /* 0x000fe20000100800 */
[----:B------:R-:W-:-:S03]  /*8630*/  IMAD.MOV.U32 R27, RZ, RZ, R7 ;  /* 0x000000ffff1b7224 */ /* 0x000fc600078e0007 */
[----:B------:R0:W-:Y:S04]  /*8640*/  STL.64 [R1+0x940], R12 ;  /* 0x0009400c01007387 */ /* 0x0001e80000100a00 */
[----:B0-----:R-:W2:Y:S04]  /*8650*/  LDL.LU.64 R12, [R1+0xb0] ;  /* 0x0000b000010c7983 */ /* 0x001ea80000300a00 */
[----:B------:R-:W2:Y:S04]  /*8660*/  LDL.LU.64 R14, [R1+0xb8] ;  /* 0x0000b800010e7983 */ /* 0x000ea80000300a00 */
[----:B------:R0:W-:Y:S04]  /*8670*/  STL [R1+0x938], R27 ;  /* 0x0009381b01007387 */ /* 0x0001e80000100800 */
[----:B------:R-:W3:Y:S04]  /*8680*/  LDL.LU.64 R24, [R1+0xa0] ;  /* 0x0000a00001187983 */ /* 0x000ee80000300a00 */
[----:B0-----:R-:W3:Y:S04]  /*8690*/  LDL.LU.64 R26, [R1+0xa8] ;  /* 0x0000a800011a7983 */ /* 0x001ee80000300a00 */
[----:B------:R-:W4:Y:S04]  /*86a0*/  LDL.LU.64 R4, [R1+0x110] ;  /* 0x0001100001047983 */ /* 0x000f280000300a00 */
[----:B------:R-:W4:Y:S01]  /*86b0*/  LDL.LU.64 R6, [R1+0x118] ;  /* 0x0001180001067983 */ /* 0x000f220000300a00 */
[C---:B--2---:R-:W-:Y:S08]  /*86c0*/  HMMA.16816.F32 R12, R8.reuse, R20, R12 ;  /* 0x00000014080c723c */ /* 0x044ff0000000180c */
[----:B---3--:R-:W-:Y:S01]  /*86d0*/  HMMA.16816.F32 R8, R8, R16, R24 ;  /* 0x000000100808723c */ /* 0x008fe20000001818 */
[----:B----4-:R-:W-:Y:S11]  /*86e0*/  STL.64 [R1+0x920], R6 ;  /* 0x0009200601007387 */ /* 0x010ff60000100a00 */
[----:B------:R-:W-:Y:S04]  /*86f0*/  @!UPT UIADD3 URZ, URZ, URZ, URZ ;  /* 0x0000003f3f3ff290 */ /* 0x000fe8000fffe03f */
[----:B------:R-:W-:Y:S01]  /*8700*/  IMAD.MOV.U32 R19, RZ, RZ, R14 ;  /* 0x000000ffff137224 */ /* 0x000fe200078e000e */
[----:B------:R0:W-:Y:S01]  /*8710*/  STL.64 [R1+0x918], R4 ;  /* 0x0009180401007387 */ /* 0x0001e20000100a00 */
[----:B------:R-:W-:Y:S02]  /*8720*/  IMAD.MOV.U32 R22, RZ, RZ, R12 ;  /* 0x000000ffff167224 */ /* 0x000fe400078e000c */
[----:B------:R-:W-:Y:S01]  /*8730*/  IMAD.MOV.U32 R23, RZ, RZ, R13 ;  /* 0x000000ffff177224 */ /* 0x000fe200078e000d */
[----:B0-----:R-:W2:Y:S03]  /*8740*/  LDL.LU.64 R4, [R1+0x90] ;  /* 0x0000900001047983 */ /* 0x001ea60000300a00 */
[----:B------:R-:W-:Y:S01]  /*8750*/  IMAD.MOV.U32 R0, RZ, RZ, R10 ;  /* 0x000000ffff007224 */ /* 0x000fe200078e000a */
[----:B------:R-:W2:Y:S01]  /*8760*/  LDL.LU.64 R6, [R1+0x98] ;  /* 0x0000980001067983 */ /* 0x000ea20000300a00 */
[----:B------:R-:W-:-:S03]  /*8770*/  IMAD.MOV.U32 R2, RZ, RZ, R11 ;  /* 0x000000ffff027224 */ /* 0x000fc600078e000b */
[----:B------:R-:W3:Y:S01]  /*8780*/  LDL.LU R14, [R1+0x948] ;  /* 0x00094800010e7983 */ /* 0x000ee20000300800 */
[----:B------:R-:W-:-:S03]  /*8790*/  IMAD.MOV.U32 R29, RZ, RZ, R8 ;  /* 0x000000ffff1d7224 */ /* 0x000fc600078e0008 */
[----:B------:R-:W4:Y:S01]  /*87a0*/  LDL.LU.64 R12, [R1+0x940] ;  /* 0x00094000010c7983 */ /* 0x000f220000300a00 */
[----:B------:R-:W-:-:S03]  /*87b0*/  IMAD.MOV.U32 R28, RZ, RZ, R9 ;  /* 0x000000ffff1c7224 */ /* 0x000fc600078e0009 */
[----:B------:R-:W2:Y:S04]  /*87c0*/  LDL.LU R27, [R1+0x938] ;  /* 0x00093800011b7983 */ /* 0x000ea80000300800 */
[----:B------:R-:W2:Y:S04]  /*87d0*/  LDL.LU.64 R10, [R1+0x930] ;  /* 0x00093000010a7983 */ /* 0x000ea80000300a00 */
[----:B------:R-:W2:Y:S02]  /*87e0*/  LDL.LU.64 R8, [R1+0x928] ;  /* 0x0009280001087983 */ /* 0x000ea40000300a00 */
[----:B--2---:R-:W-:Y:S11]  /*87f0*/  HMMA.16816.F32 R4, R8, R20, R4 ;  /* 0x000000140804723c */ /* 0x004ff60000001804 */
[----:B------:R-:W-:Y:S11]  /*8800*/  @!UPT UIADD3 URZ, URZ, URZ, URZ ;  /* 0x0000003f3f3ff290 */ /* 0x000ff6000fffe03f */
        /* <DEDUP_REMOVED lines=8> */
[----:B------:R-:W-:Y:S01]  /*8890*/  STL.64 [R1+0x880], R16 ;  /* 0x0008801001007387 */ /* 0x000fe20000100a00 */
[----:B--2---:R-:W-:Y:S03]  /*88a0*/  HMMA.16816.F32 R4, R8, R16, R4 ;  /* 0x000000100804723c */ /* 0x004fe60000001804 */
[----:B------:R-:W2:Y:S04]  /*88b0*/  LDL.LU R8, [R1] ;  /* 0x0000000001087983 */ /* 0x000ea80000300800 */
[----:B------:R-:W2:Y:S04]  /*88c0*/  LDL.LU R9, [R1+0x4] ;  /* 0x0000040001097983 */ /* 0x000ea80000300800 */
[----:B------:R-:W2:Y:S04]  /*88d0*/  LDL.LU R10, [R1+0x8] ;  /* 0x00000800010a7983 */ /* 0x000ea80000300800 */
[----:B------:R-:W2:Y:S04]  /*88e0*/  LDL.LU R11, [R1+0xc] ;  /* 0x00000c00010b7983 */ /* 0x000ea80000300800 */
[----:B--2---:R-:W-:Y:S04]  /*88f0*/  STL.64 [R1+0x790], R10 ;  /* 0x0007900a01007387 */ /* 0x004fe80000100a00 */
[----:B------:R-:W-:Y:S04]  /*8900*/  STL.64 [R1+0x788], R8 ;  /* 0x0007880801007387 */ /* 0x000fe80000100a00 */
[----:B------:R0:W-:Y:S04]  /*8910*/  STL.64 [R1+0x750], R6 ;  /* 0x0007500601007387 */ /* 0x0001e80000100a00 */
[----:B------:R1:W-:Y:S01]  /*8920*/  STL.64 [R1+0x748], R4 ;  /* 0x0007480401007387 */ /* 0x0003e20000100a00 */
[----:B0-----:R-:W-:-:S02]  /*8930*/  IMAD.MOV.U32 R6, RZ, RZ, R25 ;  /* 0x000000ffff067224 */ /* 0x001fc400078e0019 */
[----:B------:R-:W-:Y:S02]  /*8940*/  IMAD.MOV.U32 R7, RZ, RZ, R26 ;  /* 0x000000ffff077224 */ /* 0x000fe400078e001a */
[----:B-1----:R-:W-:Y:S02]  /*8950*/  IMAD.MOV.U32 R4, RZ, RZ, R3 ;  /* 0x000000ffff047224 */ /* 0x002fe400078e0003 */
[----:B------:R-:W2:Y:S01]  /*8960*/  LDL.LU R3, [R1+0x910] ;  /* 0x0009100001037983 */ /* 0x000ea20000300800 */
[----:B------:R-:W-:-:S03]  /*8970*/  IMAD.MOV.U32 R5, RZ, RZ, R24 ;  /* 0x000000ffff057224 */ /* 0x000fc600078e0018 */
[----:B------:R-:W2:Y:S04]  /*8980*/  LDL.LU R24, [R1+0x90c] ;  /* 0x00090c0001187983 */ /* 0x000ea80000300800 */
[----:B------:R-:W2:Y:S04]  /*8990*/  LDL.LU R25, [R1+0x908] ;  /* 0x0009080001197983 */ /* 0x000ea80000300800 */
[----:B------:R-:W2:Y:S04]  /*89a0*/  LDL.LU R26, [R1+0x904] ;  /* 0x00090400011a7983 */ /* 0x000ea80000300800 */
[----:B------:R0:W-:Y:S04]  /*89b0*/  STL.64 [R1+0x770], R6 ;  /* 0x0007700601007387 */ /* 0x0001e80000100a00 */
[----:B------:R1:W-:Y:S01]  /*89c0*/  STL.64 [R1+0x768], R4 ;  /* 0x0007680401007387 */ /* 0x0003e20000100a00 */
[----:B0-----:R-:W-:-:S02]  /*89d0*/  IMAD.MOV.U32 R6, RZ, RZ, R0 ;  /* 0x000000ffff067224 */ /* 0x001fc400078e0000 */
[----:B-1----:R-:W-:Y:S02]  /*89e0*/  IMAD.MOV.U32 R4, RZ, RZ, R29 ;  /* 0x000000ffff047224 */ /* 0x002fe400078e001d */
[----:B------:R-:W2:Y:S01]  /*89f0*/  LDL.LU R29, [R1+0x900] ;  /* 0x00090000011d7983 */ /* 0x000ea20000300800 */
[----:B------:R-:W-:Y:S02]  /*8a00*/  IMAD.MOV.U32 R5, RZ, RZ, R28 ;  /* 0x000000ffff057224 */ /* 0x000fe400078e001c */
[----:B------:R-:W-:Y:S01]  /*8a10*/  IMAD.MOV.U32 R7, RZ, RZ, R2 ;  /* 0x000000ffff077224 */ /* 0x000fe200078e0002 */
[----:B------:R-:W2:Y:S04]  /*8a20*/  LDL.LU R28, [R1+0x8fc] ;  /* 0x0008fc00011c7983 */ /* 0x000ea80000300800 */
[----:B------:R-:W2:Y:S04]  /*8a30*/  LDL.LU R0, [R1+0x8f8] ;  /* 0x0008f80001007983 */ /* 0x000ea80000300800 */
[----:B------:R-:W2:Y:S04]  /*8a40*/  LDL.LU R2, [R1+0x8f4] ;  /* 0x0008f40001027983 */ /* 0x000ea80000300800 */
[----:B------:R-:W2:Y:S04]  /*8a50*/  LDL.LU R8, [R1+0x10] ;  /* 0x0000100001087983 */ /* 0x000ea80000300800 */
        /* <DEDUP_REMOVED lines=23> */
[----:B----4-:R-:W-:-:S02]  /*8bd0*/  IMAD.MOV.U32 R6, RZ, RZ, R12 ;  /* 0x000000ffff067224 */ /* 0x010fc400078e000c */
[----:B------:R-:W-:Y:S02]  /*8be0*/  IMAD.MOV.U32 R7, RZ, RZ, R27 ;  /* 0x000000ffff077224 */ /* 0x000fe400078e001b */
[----:B---3--:R-:W-:Y:S02]  /*8bf0*/  IMAD.MOV.U32 R4, RZ, RZ, R14 ;  /* 0x000000ffff047224 */ /* 0x008fe400078e000e */
[----:B------:R-:W-:Y:S01]  /*8c00*/  IMAD.MOV.U32 R5, RZ, RZ, R13 ;  /* 0x000000ffff057224 */ /* 0x000fe200078e000d */
[----:B------:R-:W2:Y:S04]  /*8c10*/  LDL.LU R14, [R1+0x8e0] ;  /* 0x0008e000010e7983 */ /* 0x000ea80000300800 */
[----:B------:R-:W3:Y:S04]  /*8c20*/  LDL.LU R13, [R1+0x8dc] ;  /* 0x0008dc00010d7983 */ /* 0x000ee80000300800 */
[----:B------:R-:W4:Y:S04]  /*8c30*/  LDL.LU R12, [R1+0x8d8] ;  /* 0x0008d800010c7983 */ /* 0x000f280000300800 */
[----:B------:R0:W-:Y:S04]  /*8c40*/  STL.64 [R1+0x7b0], R6 ;  /* 0x0007b00601007387 */ /* 0x0001e80000100a00 */
[----:B------:R1:W-:Y:S04]  /*8c50*/  STL.64 [R1+0x7a8], R4 ;  /* 0x0007a80401007387 */ /* 0x0003e80000100a00 */
[----:B------:R-:W2:Y:S04]  /*8c60*/  LDL.LU R8, [R1+0x30] ;  /* 0x0000300001087983 */ /* 0x000ea80000300800 */
[----:B------:R-:W2:Y:S04]  /*8c70*/  LDL.LU R9, [R1+0x34] ;  /* 0x0000340001097983 */ /* 0x000ea80000300800 */
[----:B------:R-:W2:Y:S04]  /*8c80*/  LDL.LU R10, [R1+0x38] ;  /* 0x00003800010a7983 */ /* 0x000ea80000300800 */
[----:B------:R-:W2:Y:S01]  /*8c90*/  LDL.LU R11, [R1+0x3c] ;  /* 0x00003c00010b7983 */ /* 0x000ea20000300800 */
[----:B0-----:R-:W-:-:S02]  /*8ca0*/  IMAD.MOV.U32 R6, RZ, RZ, R24 ;  /* 0x000000ffff067224 */ /* 0x001fc400078e0018 */
[----:B------:R-:W-:Y:S02]  /*8cb0*/  IMAD.MOV.U32 R7, RZ, RZ, R3 ;  /* 0x000000ffff077224 */ /* 0x000fe400078e0003 */
[----:B-1----:R-:W-:Y:S02]  /*8cc0*/  IMAD.MOV.U32 R4, RZ, RZ, R26 ;  /* 0x000000ffff047224 */ /* 0x002fe400078e001a */
[----:B------:R-:W-:Y:S01]  /*8cd0*/  IMAD.MOV.U32 R5, RZ, RZ, R25 ;  /* 0x000000ffff057224 */ /* 0x000fe200078e0019 */
        /* <DEDUP_REMOVED lines=12> */
[----:B------:R-:W2:Y:S01]  /*8da0*/  LDL.LU R8, [R1+0x40] ;  /* 0x0000400001087983 */ /* 0x000ea20000300800 */
[----:B---3--:R-:W-:-:S02]  /*8db0*/  IMAD.MOV.U32 R10, RZ, RZ, R13 ;  /* 0x000000ffff0a7224 */ /* 0x008fc400078e000d */
[----:B------:R-:W-:Y:S02]  /*8dc0*/  IMAD.MOV.U32 R11, RZ, RZ, R14 ;  /* 0x000000ffff0b7224 */ /* 0x000fe400078e000e */
[----:B----4-:R-:W-:Y:S02]  /*8dd0*/  IMAD.MOV.U32 R9, RZ, RZ, R12 ;  /* 0x000000ffff097224 */ /* 0x010fe400078e000c */
[----:B------:R-:W3:Y:S04]  /*8de0*/  LDL.LU R12, [R1+0x8c4] ;  /* 0x0008c400010c7983 */ /* 0x000ee80000300800 */
[----:B------:R-:W4:Y:S04]  /*8df0*/  LDL.LU R13, [R1+0x8c0] ;  /* 0x0008c000010d7983 */ /* 0x000f280000300800 */
[----:B------:R-:W3:Y:S04]  /*8e00*/  LDL.LU R14, [R1+0x8bc] ;  /* 0x0008bc00010e7983 */ /* 0x000ee80000300800 */
[----:B------:R-:W-:Y:S04]  /*8e10*/  STL.64 [R1+0x858], R10 ;  /* 0x0008580a01007387 */ /* 0x000fe80000100a00 */
[----:B--2---:R-:W-:Y:S04]  /*8e20*/  STL.64 [R1+0x850], R8 ;  /* 0x0008500801007387 */ /* 0x004fe80000100a00 */
[----:B------:R-:W-:Y:S04]  /*8e30*/  STL.64 [R1+0x7e0], R6 ;  /* 0x0007e00601007387 */ /* 0x000fe80000100a00 */
[----:B------:R0:W-:Y:S02]  /*8e40*/  STL.64 [R1+0x7d8], R4 ;  /* 0x0007d80401007387 */ /* 0x0001e40000100a00 */
[----:B0-----:R-:W-:-:S02]  /*8e50*/  IMAD.MOV.U32 R4, RZ, RZ, R15 ;  /* 0x000000ffff047224 */ /* 0x001fc400078e000f */
[----:B------:R-:W2:Y:S01]  /*8e60*/  LDL.LU R15, [R1+0x8b8] ;  /* 0x0008b800010f7983 */ /* 0x000ea20000300800 */
[----:B------:R-:W-:-:S03]  /*8e70*/  IMAD.MOV.U32 R5, RZ, RZ, R19 ;  /* 0x000000ffff057224 */ /* 0x000fc600078e0013 */
[----:B------:R-:W2:Y:S01]  /*8e80*/  LDL.LU R19, [R1+0x8b4] ;  /* 0x0008b40001137983 */ /* 0x000ea20000300800 */
[----:B------:R-:W-:Y:S02]  /*8e90*/  IMAD.MOV.U32 R6, RZ, RZ, R23 ;  /* 0x000000ffff067224 */ /* 0x000fe400078e0017 */
[----:B------:R-:W-:Y:S01]  /*8ea0*/  IMAD.MOV.U32 R7, RZ, RZ, R22 ;  /* 0x000000ffff077224 */ /* 0x000fe200078e0016 */
[----:B------:R-:W3:Y:S04]  /*8eb0*/  LDL.LU R23, [R1+0x8b0] ;  /* 0x0008b00001177983 */ /* 0x000ee80000300800 */
[----:B------:R-:W3:Y:S04]  /*8ec0*/  LDL.LU R22, [R1+0x8ac] ;  /* 0x0008ac0001167983 */ /* 0x000ee80000300800 */
[----:B------:R-:W3:Y:S04]  /*8ed0*/  LDL.LU R24, [R1+0x50] ;  /* 0x0000500001187983 */ /* 0x000ee80000300800 */
[----:B------:R-:W3:Y:S04]  /*8ee0*/  LDL.LU R25, [R1+0x54] ;  /* 0x0000540001197983 */ /* 0x000ee80000300800 */
[----:B------:R-:W3:Y:S04]  /*8ef0*/  LDL.LU R26, [R1+0x58] ;  /* 0x00005800011a7983 */ /* 0x000ee80000300800 */
[----:B------:R-:W3:Y:S01]  /*8f00*/  LDL.LU.64 R16, [R1+0x180] ;  /* 0x0001800001107983 */ /* 0x000ee20000300a00 */
[----:B--2---:R-:W-:-:S03]  /*8f10*/  IMAD.MOV.U32 R27, RZ, RZ, R19 ;  /* 0x000000ffff1b7224 */ /* 0x004fc600078e0013 */
[----:B------:R-:W2:Y:S04]  /*8f20*/  LDL.LU.64 R18, [R1+0x188] ;  /* 0x0001880001127983 */ /* 0x000ea80000300a00 */
        /* <DEDUP_REMOVED lines=8> */
[----:B------:R-:W2:Y:S04]  /*8fb0*/  LDL.LU R0, [R1+0x8a0] ;  /* 0x0008a00001007983 */ /* 0x000ea80000300800 */
[----:B------:R-:W2:Y:S04]  /*8fc0*/  LDL.LU R2, [R1+0x89c] ;  /* 0x00089c0001027983 */ /* 0x000ea80000300800 */
[----:B------:R4:W-:Y:S04]  /*8fd0*/  STL.64 [R1+0x810], R6 ;  /* 0x0008100601007387 */ /* 0x0009e80000100a00 */
[----:B------:R0:W-:Y:S01]  /*8fe0*/  STL.64 [R1+0x808], R4 ;  /* 0x0008080401007387 */ /* 0x0001e20000100a00 */
[----:B----4-:R-:W-:-:S02]  /*8ff0*/  IMAD.MOV.U32 R6, RZ, RZ, R13 ;  /* 0x000000ffff067224 */ /* 0x010fc400078e000d */
[----:B---3--:R-:W-:Y:S02]  /*9000*/  IMAD.MOV.U32 R7, RZ, RZ, R12 ;  /* 0x000000ffff077224 */ /* 0x008fe400078e000c */
[----:B0-----:R-:W-:Y:S02]  /*9010*/  IMAD.MOV.U32 R4, RZ, RZ, R15 ;  /* 0x000000ffff047224 */ /* 0x001fe400078e000f */
[----:B------:R-:W-:Y:S01]  /*9020*/  IMAD.MOV.U32 R5, RZ, RZ, R14 ;  /* 0x000000ffff057224 */ /* 0x000fe200078e000e */
[----:B------:R0:W-:Y:S04]  /*9030*/  STL.64 [R1+0x830], R6 ;  /* 0x0008300601007387 */ /* 0x0001e80000100a00 */
[----:B------:R2:W-:Y:S01]  /*9040*/  STL.64 [R1+0x828], R4 ;  /* 0x0008280401007387 */ /* 0x0005e20000100a00 */
[----:B0-----:R-:W-:-:S02]  /*9050*/  IMAD.MOV.U32 R6, RZ, RZ, R22 ;  /* 0x000000ffff067224 */ /* 0x001fc400078e0016 */
[----:B------:R-:W-:Y:S02]  /*9060*/  IMAD.MOV.U32 R7, RZ, RZ, R23 ;  /* 0x000000ffff077224 */ /* 0x000fe400078e0017 */
[----:B--2---:R-:W-:Y:S02]  /*9070*/  IMAD.MOV.U32 R5, RZ, RZ, R29 ;  /* 0x000000ffff057224 */ /* 0x004fe400078e001d */
[----:B------:R-:W-:Y:S02]  /*9080*/  IMAD.MOV.U32 R4, RZ, RZ, R28 ;  /* 0x000000ffff047224 */ /* 0x000fe400078e001c */
[----:B------:R-:W2:Y:S04]  /*9090*/  LDL.LU R28, [R1+0x898] ;  /* 0x00089800011c7983 */ /* 0x000ea80000300800 */
[----:B------:R-:W3:Y:S04]  /*90a0*/  LDL.LU R29, [R1+0x894] ;  /* 0x00089400011d7983 */ /* 0x000ee80000300800 */
[----:B------:R-:W4:Y:S04]  /*90b0*/  LDL.LU R22, [R1+0x890] ;  /* 0x0008900001167983 */ /* 0x000f280000300800 */
[----:B------:R-:W4:Y:S04]  /*90c0*/  LDL.LU R23, [R1+0x88c] ;  /* 0x00088c0001177983 */ /* 0x000f280000300800 */
[----:B------:R-:W2:Y:S04]  /*90d0*/  LDL.LU.64 R12, [R1+0x170] ;  /* 0x00017000010c7983 */ /* 0x000ea80000300a00 */
[----:B------:R-:W2:Y:S04]  /*90e0*/  LDL.LU.64 R14, [R1+0x178] ;  /* 0x00017800010e7983 */ /* 0x000ea80000300a00 */
[----:B------:R-:W2:Y:S04]  /*90f0*/  LDL.LU.64 R8, [R1+0xf0] ;  /* 0x0000f00001087983 */ /* 0x000ea80000300a00 */
[----:B------:R-:W2:Y:S01]  /*9100*/  LDL.LU.64 R10, [R1+0xf8] ;  /* 0x0000f800010a7983 */ /* 0x000ea20000300a00 */
[----:B------:R-:W-:Y:S03]  /*9110*/  HMMA.16816.F32 R16, R24, R20, R16 ;  /* 0x000000141810723c */ /* 0x000fe60000001810 */
[----:B--2---:R-:W-:Y:S04]  /*9120*/  STL.64 [R1+0x868], R10 ;  /* 0x0008680a01007387 */ /* 0x004fe80000100a00 */
[----:B------:R0:W-:Y:S04]  /*9130*/  STL.64 [R1+0x860], R8 ;  /* 0x0008600801007387 */ /* 0x0001e80000100a00 */
[----:B0-----:R-:W2:Y:S04]  /*9140*/  LDL.LU.64 R8, [R1+0x100] ;  /* 0x0001000001087983 */ /* 0x001ea80000300a00 */
[----:B------:R-:W2:Y:S04]  /*9150*/  LDL.LU.64 R10, [R1+0x108] ;  /* 0x00010800010a7983 */ /* 0x000ea80000300a00 */
[----:B------:R0:W-:Y:S04]  /*9160*/  STL.64 [R1+0x840], R6 ;  /* 0x0008400601007387 */ /* 0x0001e80000100a00 */
[----:B------:R3:W-:Y:S01]  /*9170*/  STL.64 [R1+0x838], R4 ;  /* 0x0008380401007387 */ /* 0x0007e20000100a00 */
[----:B0-----:R-:W-:-:S02]  /*9180*/  IMAD.MOV.U32 R7, RZ, RZ, R0 ;  /* 0x000000ffff077224 */ /* 0x001fc400078e0000 */
[----:B------:R-:W-:Y:S02]  /*9190*/  IMAD.MOV.U32 R0, RZ, RZ, R18 ;  /* 0x000000ffff007224 */ /* 0x000fe400078e0012 */
[----:B---3--:R-:W-:Y:S01]  /*91a0*/  IMAD.MOV.U32 R4, RZ, RZ, R29 ;  /* 0x000000ffff047224 */ /* 0x008fe200078e001d */
[----:B------:R-:W3:Y:S01]  /*91b0*/  LDL.LU R18, [R1+0x888] ;  /* 0x0008880001127983 */ /* 0x000ee20000300800 */
[----:B------:R-:W-:Y:S02]  /*91c0*/  IMAD.MOV.U32 R5, RZ, RZ, R28 ;  /* 0x000000ffff057224 */ /* 0x000fe400078e001c */
[----:B------:R-:W-:Y:S02]  /*91d0*/  IMAD.MOV.U32 R28, RZ, RZ, R16 ;  /* 0x000000ffff1c7224 */ /* 0x000fe400078e0010 */
[----:B------:R-:W-:Y:S02]  /*91e0*/  IMAD.MOV.U32 R29, RZ, RZ, R17 ;  /* 0x000000ffff1d7224 */ /* 0x000fe400078e0011 */
[----:B------:R-:W2:Y:S02]  /*91f0*/  LDL.LU.64 R16, [R1+0x880] ;  /* 0x0008800001107983 */ /* 0x000ea40000300a00 */
[----:B--2---:R-:W-:Y:S02]  /*9200*/  HMMA.16816.F32 R24, R24, R16, R12 ;  /* 0x000000101818723c */ /* 0x004fe4000000180c */
[----:B------:R-:W2:Y:S04]  /*9210*/  LDL.LU.64 R14, [R1+0x878] ;  /* 0x00087800010e7983 */ /* 0x000ea80000300a00 */
[----:B------:R-:W2:Y:S01]  /*9220*/  LDL.LU.64 R12, [R1+0x870] ;  /* 0x00087000010c7983 */ /* 0x000ea20000300a00 */
[----:B------:R-:W-:-:S02]  /*9230*/  IMAD.MOV.U32 R6, RZ, RZ, R2 ;  /* 0x000000ffff067224 */ /* 0x000fc400078e0002 */
[----:B------:R-:W-:Y:S01]  /*9240*/  IMAD.MOV.U32 R2, RZ, RZ, R19 ;  /* 0x000000ffff027224 */ /* 0x000fe200078e0013 */
        /* <DEDUP_REMOVED lines=8> */
[----:B------:R-:W2:Y:S02]  /*92d0*/  LDL.LU.64 R8, [R1+0x860] ;  /* 0x0008600001087983 */ /* 0x000ea40000300a00 */
[----:B--2---:R-:W-:Y:S02]  /*92e0*/  HMMA.16816.F32 R12, R12, R16, R8 ;  /* 0x000000100c0c723c */ /* 0x004fe40000001808 */
[----:B------:R-:W4:Y:S04]  /*92f0*/  LDL.LU.64 R10, [R1+0x858] ;  /* 0x00085800010a7983 */ /* 0x000f280000300a00 */
[----:B------:R-:W4:Y:S11]  /*9300*/  LDL.LU.64 R8, [R1+0x850] ;  /* 0x0008500001087983 */ /* 0x000f360000300a00 */
[----:B------:R-:W-:Y:S06]  /*9310*/  @!UPT UIADD3 URZ, URZ, URZ, URZ ;  /* 0x0000003f3f3ff290 */ /* 0x000fec000fffe03f */
[----:B------:R0:W-:Y:S04]  /*9320*/  STL.64 [R1+0x710], R14 ;  /* 0x0007100e01007387 */ /* 0x0001e80000100a00 */
[----:B------:R1:W-:Y:S01]  /*9330*/  STL.64 [R1+0x708], R12 ;  /* 0x0007080c01007387 */ /* 0x0003e20000100a00 */
[----:B0-----:R-:W-:Y:S02]  /*9340*/  IMAD.MOV.U32 R15, RZ, RZ, R20 ;  /* 0x000000ffff0f7224 */ /* 0x001fe400078e0014 */
[----:B-1----:R-:W-:Y:S02]  /*9350*/  IMAD.MOV.U32 R12, RZ, RZ, R19 ;  /* 0x000000ffff0c7224 */ /* 0x002fe400078e0013 */
[----:B------:R-:W3:Y:S01]  /*9360*/  LDL.LU R19, [R1+0x84c] ;  /* 0x00084c0001137983 */ /* 0x000ee20000300800 */
[----:B------:R-:W-:-:S03]  /*9370*/  IMAD.MOV.U32 R13, RZ, RZ, R3 ;  /* 0x000000ffff0d7224 */ /* 0x000fc600078e0003 */
[----:B------:R0:W5:Y:S01]  /*9380*/  LDL.LU R3, [R1+0x848] ;  /* 0x0008480001037983 */ /* 0x0001620000300800 */
[----:B----4-:R-:W-:Y:S11]  /*9390*/  HMMA.16816.F32 R4, R8, R22, R4 ;  /* 0x000000160804723c */ /* 0x010ff60000001804 */
[----:B------:R-:W-:Y:S11]  /*93a0*/  @!UPT UIADD3 URZ, URZ, URZ, URZ ;  /* 0x0000003f3f3ff290 */ /* 0x000ff6000fffe03f */
[----:B------:R-:W-:Y:S01]  /*93b0*/  @!UPT UIADD3 URZ, URZ, URZ, URZ ;  /* 0x0000003f3f3ff290 */ /* 0x000fe2000fffe03f */
[----:B------:R-:W-:Y:S01]  /*93c0*/  STL.64 [R1+0x160], R4 ;  /* 0x0001600401007387 */ /* 0x000fe20000100a00 */
[----:B------:R-:W-:-:S03]  /*93d0*/  IMAD.MOV.U32 R20, RZ, RZ, R6 ;  /* 0x000000ffff147224 */ /* 0x000fc600078e0006 */
[----:B------:R1:W-:Y:S04]  /*93e0*/  STL.64 [R1+0x168], R6 ;  /* 0x0001680601007387 */ /* 0x0003e80000100a00 */
[----:B-1----:R-:W3:Y:S04]  /*93f0*/  LDL.LU.64 R6, [R1+0x840] ;  /* 0x0008400001067983 */ /* 0x002ee80000300a00 */
[----:B------:R-:W3:Y:S01]  /*9400*/  LDL.LU.64 R4, [R1+0x838] ;  /* 0x0008380001047983 */ /* 0x000ee20000300a00 */
[----:B------:R-:W-:Y:S01]  /*9410*/  IMAD.MOV.U32 R14, RZ, RZ, R21 ;  /* 0x000000ffff0e7224 */ /* 0x000fe200078e0015 */
[----:B---3--:R-:W-:Y:S02]  /*9420*/  HMMA.16816.F32 R8, R8, R18, R4 ;  /* 0x000000120808723c */ /* 0x008fe40000001804 */
[----:B------:R-:W2:Y:S04]  /*9430*/  LDL.LU.64 R6, [R1+0x830] ;  /* 0x0008300001067983 */ /* 0x000ea80000300a00 */
[----:B------:R-:W2:Y:S11]  /*9440*/  LDL.LU.64 R4, [R1+0x828] ;  /* 0x0008280001047983 */ /* 0x000eb60000300a00 */
[----:B------:R-:W-:Y:S06]  /*9450*/  @!UPT UIADD3 URZ, URZ, URZ, URZ ;  /* 0x0000003f3f3ff290 */ /* 0x000fec000fffe03f */
[----:B------:R-:W-:Y:S01]  /*9460*/  STL.64 [R1+0x150], R8 ;  /* 0x0001500801007387 */ /* 0x000fe20000100a00 */
[----:B------:R-:W-:-:S03]  /*9470*/  IMAD.MOV.U32 R21, RZ, RZ, R10 ;  /* 0x000000ffff157224 */ /* 0x000fc600078e000a */
[----:B------:R1:W-:Y:S04]  /*9480*/  STL.64 [R1+0x158], R10 ;  /* 0x0001580a01007387 */ /* 0x0003e80000100a00 */
[----:B-1----:R-:W2:Y:S04]  /*9490*/  LDL.LU.64 R10, [R1+0x820] ;  /* 0x00082000010a7983 */ /* 0x002ea80000300a00 */
[----:B------:R-:W2:Y:S02]  /*94a0*/  LDL.LU.64 R8, [R1+0x818] ;  /* 0x0008180001087983 */ /* 0x000ea40000300a00 */
[----:B--2---:R-:W-:Y:S11]  /*94b0*/  HMMA.16816.F32 R4, R8, R22, R4 ;  /* 0x000000160804723c */ /* 0x004ff60000001804 */
[----:B------:R-:W-:Y:S11]  /*94c0*/  @!UPT UIADD3 URZ, URZ, URZ, URZ ;  /* 0x0000003f3f3ff290 */ /* 0x000ff6000fffe03f */
[----:B------:R-:W-:Y:S01]  /*94d0*/  @!UPT UIADD3 URZ, URZ, URZ, URZ ;  /* 0x0000003f3f3ff290 */ /* 0x000fe2000fffe03f */
[----:B------:R-:W-:Y:S01]  /*94e0*/  STL.64 [R1+0x40], R4 ;  /* 0x0000400401007387 */ /* 0x000fe20000100a00 */
[----:B------:R-:W-:-:S03]  /*94f0*/  IMAD.MOV.U32 R16, RZ, RZ, R4 ;  /* 0x000000ffff107224 */ /* 0x000fc600078e0004 */
[----:B------:R1:W-:Y:S04]  /*9500*/  STL.64 [R1+0x48], R6 ;  /* 0x0000480601007387 */ /* 0x0003e80000100a00 */
[----:B-1----:R-:W2:Y:S04]  /*9510*/  LDL.LU.64 R6, [R1+0x810] ;  /* 0x0008100001067983 */ /* 0x002ea80000300a00 */
[----:B------:R-:W2:Y:S02]  /*9520*/  LDL.LU.64 R4, [R1+0x808] ;  /* 0x0008080001047983 */ /* 0x000ea40000300a00 */
[----:B--2---:R-:W-:Y:S02]  /*9530*/  HMMA.16816.F32 R8, R8, R18, R4 ;  /* 0x000000120808723c */ /* 0x004fe40000001804 */
        /* <DEDUP_REMOVED lines=8> */
[C---:B--2---:R-:W-:Y:S11]  /*95c0*/  HMMA.16816.F32 R4, R8.reuse, R22, R4 ;  /* 0x000000160804723c */ /* 0x044ff60000001804 */
[----:B------:R-:W-:Y:S11]  /*95d0*/  @!UPT UIADD3 URZ, URZ, URZ, URZ ;  /* 0x0000003f3f3ff290 */ /* 0x000ff6000fffe03f */
[----:B------:R-:W-:Y:S01]  /*95e0*/  @!UPT UIADD3 URZ, URZ, URZ, URZ ;  /* 0x0000003f3f3ff290 */ /* 0x000fe2000fffe03f */
[----:B------:R-:W-:Y:S04]  /*95f0*/  STL.64 [R1+0x120], R4 ;  /* 0x0001200401007387 */ /* 0x000fe80000100a00 */
[----:B------:R1:W-:Y:S04]  /*9600*/  STL.64 [R1+0x128], R6 ;  /* 0x0001280601007387 */ /* 0x0003e80000100a00 */
[----:B-1----:R-:W2:Y:S04]  /*9610*/  LDL.LU.64 R6, [R1+0x7e0] ;  /* 0x0007e00001067983 */ /* 0x002ea80000300a00 */
[----:B------:R-:W2:Y:S02]  /*9620*/  LDL.LU.64 R4, [R1+0x7d8] ;  /* 0x0007d80001047983 */ /* 0x000ea40000300a00 */
[----:B--2---:R-:W-:Y:S02]  /*9630*/  HMMA.16816.F32 R8, R8, R18, R4 ;  /* 0x000000120808723c */ /* 0x004fe40000001804 */
[----:B------:R-:W2:Y:S04]  /*9640*/  LDL.LU.64 R6, [R1+0x7d0] ;  /* 0x0007d00001067983 */ /* 0x000ea80000300a00 */
[----:B------:R-:W2:Y:S11]  /*9650*/  LDL.LU.64 R4, [R1+0x7c8] ;  /* 0x0007c80001047983 */ /* 0x000eb60000300a00 */
[----:B------:R-:W-:Y:S06]  /*9660*/  @!UPT UIADD3 URZ, URZ, URZ, URZ ;  /* 0x0000003f3f3ff290 */ /* 0x000fec000fffe03f */
[----:B------:R-:W-:Y:S04]  /*9670*/  STL.64 [R1+0xe0], R8 ;  /* 0x0000e00801007387 */ /* 0x000fe80000100a00 */
        /* <DEDUP_REMOVED lines=44> */
[----:B------:R1:W-:Y:S04]  /*9940*/  STL.64 [R1+0x110], R8 ;  /* 0x0001100801007387 */ /* 0x0003e80000100a00 */
[----:B------:R3:W-:Y:S01]  /*9950*/  STL.64 [R1+0x118], R10 ;  /* 0x0001180a01007387 */ /* 0x0007e20000100a00 */
[----:B-1----:R-:W-:Y:S02]  /*9960*/  IMAD.MOV.U32 R8, RZ, RZ, R28 ;  /* 0x000000ffff087224 */ /* 0x002fe400078e001c */
[----:B------:R-:W-:Y:S01]  /*9970*/  IMAD.MOV.U32 R9, RZ, RZ, R29 ;  /* 0x000000ffff097224 */ /* 0x000fe200078e001d */
[----:B------:R-:W4:Y:S01]  /*9980*/  LDL.LU R28, [R1+0x730] ;  /* 0x00073000011c7983 */ /* 0x000f220000300800 */
[----:B---3--:R-:W-:Y:S02]  /*9990*/  IMAD.MOV.U32 R10, RZ, RZ, R0 ;  /* 0x000000ffff0a7224 */ /* 0x008fe400078e0000 */
[----:B------:R-:W-:Y:S01]  /*99a0*/  IMAD.MOV.U32 R11, RZ, RZ, R2 ;  /* 0x000000ffff0b7224 */ /* 0x000fe200078e0002 */
[----:B------:R-:W4:Y:S04]  /*99b0*/  LDL.LU R29, [R1+0x72c] ;  /* 0x00072c00011d7983 */ /* 0x000f280000300800 */
[----:B------:R-:W3:Y:S02]  /*99c0*/  LDL.LU R0, [R1+0x728] ;  /* 0x0007280001007983 */ /* 0x000ee40000300800 */
[C---:B--2---:R-:W-:Y:S08]  /*99d0*/  HMMA.16816.F32 R8, R4.reuse, R22, R8 ;  /* 0x000000160408723c */ /* 0x044ff00000001808 */
[----:B------:R-:W-:Y:S11]  /*99e0*/  HMMA.16816.F32 R24, R4, R18, R24 ;  /* 0x000000120418723c */ /* 0x000ff60000001818 */
[----:B------:R-:W-:Y:S04]  /*99f0*/  @!UPT UIADD3 URZ, URZ, URZ, URZ ;  /* 0x0000003f3f3ff290 */ /* 0x000fe8000fffe03f */
[----:B------:R-:W-:Y:S04]  /*9a00*/  STL.64 [R1+0x180], R8 ;  /* 0x0001800801007387 */ /* 0x000fe80000100a00 */
[----:B------:R1:W-:Y:S04]  /*9a10*/  STL.64 [R1+0x188], R10 ;  /* 0x0001880a01007387 */ /* 0x0003e80000100a00 */
[----:B------:R-:W-:Y:S01]  /*9a20*/  STL.64 [R1+0x170], R24 ;  /* 0x0001701801007387 */ /* 0x000fe20000100a00 */
[----:B------:R-:W-:-:S03]  /*9a30*/  IMAD.MOV.U32 R7, RZ, RZ, R26 ;  /* 0x000000ffff077224 */ /* 0x000fc600078e001a */
[----:B------:R2:W-:Y:S01]  /*9a40*/  STL.64 [R1+0x178], R26 ;  /* 0x0001781a01007387 */ /* 0x0005e20000100a00 */
[----:B-1----:R-:W-:-:S03]  /*9a50*/  IMAD.MOV.U32 R11, RZ, RZ, R24 ;  /* 0x000000ffff0b7224 */ /* 0x002fc600078e0018 */
[----:B--2---:R-:W2:Y:S04]  /*9a60*/  LDL.LU.64 R26, [R1+0x720] ;  /* 0x00072000011a7983 */ /* 0x004ea80000300a00 */
[----:B------:R-:W2:Y:S02]  /*9a70*/  LDL.LU.64 R24, [R1+0x718] ;  /* 0x0007180001187983 */ /* 0x000ea40000300a00 */
[----:B--2---:R-:W-:Y:S11]  /*9a80*/  HMMA.16816.F32 R12, R24, R22, R12 ;  /* 0x00000016180c723c */ /* 0x004ff6000000180c */
[----:B------:R-:W-:Y:S11]  /*9a90*/  @!UPT UIADD3 URZ, URZ, URZ, URZ ;  /* 0x0000003f3f3ff290 */ /* 0x000ff6000fffe03f */
[----:B------:R-:W-:Y:S01]  /*9aa0*/  @!UPT UIADD3 URZ, URZ, URZ, URZ ;  /* 0x0000003f3f3ff290 */ /* 0x000fe2000fffe03f */
[----:B------:R-:W-:Y:S04]  /*9ab0*/  STL.64 [R1+0x100], R12 ;  /* 0x0001000c01007387 */ /* 0x000fe80000100a00 */
[----:B------:R1:W-:Y:S04]  /*9ac0*/  STL.64 [R1+0x108], R14 ;  /* 0x0001080e01007387 */ /* 0x0003e80000100a00 */
[----:B-1----:R-:W2:Y:S04]  /*9ad0*/  LDL.LU.64 R14, [R1+0x710] ;  /* 0x00071000010e7983 */ /* 0x002ea80000300a00 */
[----:B------:R-:W2:Y:S04]  /*9ae0*/  LDL.LU.64 R12, [R1+0x708] ;  /* 0x00070800010c7983 */ /* 0x000ea80000300a00 */
[----:B------:R-:W1:Y:S01]  /*9af0*/  S2R R2, SR_TID.X ;  /* 0x0000000000027919 */ /* 0x000e620000002100 */
[----:B------:R-:W-:-:S06]  /*9b00*/  UIADD3 UR6, UR6, -0x1, URZ ;  /* 0xffffffff06067890 */ /* 0x000fcc000fffe03f */
[----:B------:R-:W-:Y:S01]  /*9b10*/  ISETP.NE.U32.AND P0, PT, RZ, UR6, PT ;  /* 0x00000006ff007c0c */ /* 0x000fe2000bf05070 */
[----:B------:R-:W-:Y:S01]  /*9b20*/  IMAD.U32 R4, RZ, RZ, UR7 ;  /* 0x00000007ff047e24 */ /* 0x000fe2000f8e00ff */
[----:B------:R-:W-:-:S03]  /*9b30*/  UIMAD.WIDE UR4, UR38, 0x2, UR4 ;  /* 0x00000002260478a5 */ /* 0x000fc6000f8e0204 */
[----:B----4-:R-:W-:Y:S01]  /*9b40*/  IMAD.WIDE R4, R4, 0x2, R28 ;  /* 0x0000000204047825 */ /* 0x010fe200078e021c */
[----:B---3--:R-:W-:-:S03]  /*9b50*/  IADD3 R0, R0, -0x20, RZ ;  /* 0xffffffe000007810 */ /* 0x008fc60007ffe0ff */
[----:B------:R-:W-:Y:S02]  /*9b60*/  IMAD.MOV.U32 R10, RZ, RZ, R8 ;  /* 0x000000ffff0a7224 */ /* 0x000fe400078e0008 */
[----:B------:R-:W-:Y:S01]  /*9b70*/  IMAD.MOV.U32 R29, RZ, RZ, R4 ;  /* 0x000000ffff1d7224 */ /* 0x000fe200078e0004 */
[----:B-1----:R-:W-:Y:S01]  /*9b80*/  LOP3.LUT R2, R2, 0x7f, RZ, 0xc0, !PT ;  /* 0x0000007f02027812 */ /* 0x002fe200078ec0ff */
[----:B------:R-:W-:-:S04]  /*9b90*/  IMAD.MOV.U32 R28, RZ, RZ, R5 ;  /* 0x000000ffff1c7224 */ /* 0x000fc800078e0005 */
[----:B------:R-:W-:Y:S01]  /*9ba0*/  IMAD.SHL.U32 R2, R2, 0x2, RZ ;  /* 0x0000000202027824 */ /* 0x000fe200078e00ff */
[----:B--2---:R-:W-:Y:S11]  /*9bb0*/  HMMA.16816.F32 R12, R24, R18, R12 ;  /* 0x00000012180c723c */ /* 0x004ff6000000180c */
[----:B------:R-:W-:Y:S11]  /*9bc0*/  @!UPT UIADD3 URZ, URZ, URZ, URZ ;  /* 0x0000003f3f3ff290 */ /* 0x000ff6000fffe03f */
[----:B------:R-:W-:Y:S01]  /*9bd0*/  @!UPT UIADD3 URZ, URZ, URZ, URZ ;  /* 0x0000003f3f3ff290 */ /* 0x000fe2000fffe03f */
[----:B------:R0:W-:Y:S04]  /*9be0*/  STL.64 [R1+0xf0], R12 ;  /* 0x0000f00c01007387 */ /* 0x0001e80000100a00 */
[----:B------:R0:W-:Y:S01]  /*9bf0*/  STL.64 [R1+0xf8], R14 ;  /* 0x0000f80e01007387 */ /* 0x0001e20000100a00 */
[----:B------:R-:W-:Y:S02]  /*9c00*/  IMAD.MOV.U32 R6, RZ, RZ, R14 ;  /* 0x000000ffff067224 */ /* 0x000fe400078e000e */
[----:B------:R-:W-:Y:S01]  /*9c10*/  IMAD.MOV.U32 R8, RZ, RZ, R15 ;  /* 0x000000ffff087224 */ /* 0x000fe200078e000f */
[----:B------:R-:W-:Y:S01]  /*9c20*/  @!P0 CALL.REL.NOINC `(.L_x_1) ;  /* 0x0000001000008944 */ /* 0x000fe20003c00000 */
[----:B------:R-:W-:Y:S05]  /*9c30*/  BRA `(.L_x_2) ;  /* 0xffff8fd000007947 */ /* 0x000fea000383ffff */
.L_x_1:
[----:B------:R1:W-:Y:S04]  /*9c40*/  STL [R1+0x750], R7 ;  /* 0x0007500701007387 */ /* 0x0003e80000100800 */
[----:B-1----:R-:W2:Y:S04]  /*9c50*/  LDL.LU R7, [R1+0x90] ;  /* 0x0000900001077983 */ /* 0x002ea80000300800 */
[----:B--2---:R1:W-:Y:S04]  /*9c60*/  STL [R1+0x758], R7 ;  /* 0x0007580701007387 */ /* 0x0043e80000100800 */
        /* <DEDUP_REMOVED lines=11> */
[----:B--2---:R1:W-:Y:S02]  /*9d20*/  STL [R1+0x788], R7 ;  /* 0x0007880701007387 */ /* 0x0043e40000100800 */
[----:B-1----:R-:W-:-:S02]  /*9d30*/  IMAD.MOV.U32 R7, RZ, RZ, R6 ;  /* 0x000000ffff077224 */ /* 0x002fc400078e0006 */
[----:B------:R-:W2:Y:S04]  /*9d40*/  LDL.LU R6, [R1+0x188] ;  /* 0x0001880001067983 */ /* 0x000ea80000300800 */
        /* <DEDUP_REMOVED lines=17> */
[----:B------:R-:W2:Y:S01]  /*9e60*/  LDL.LU R5, [R1+0xa8] ;  /* 0x0000a80001057983 */ /* 0x000ea20000300800 */
[----:B-1----:R-:W-:-:S03]  /*9e70*/  IMAD.MOV.U32 R6, RZ, RZ, R8 ;  /* 0x000000ffff067224 */ /* 0x002fc600078e0008 */
[----:B--2---:R1:W-:Y:S04]  /*9e80*/  STL [R1+0x748], R5 ;  /* 0x0007480501007387 */ /* 0x0043e80000100800 */
[----:B-1----:R-:W2:Y:S04]  /*9e90*/  LDL.LU R5, [R1+0x18c] ;  /* 0x00018c0001057983 */ /* 0x002ea80000300800 */
[----:B------:R1:W-:Y:S04]  /*9ea0*/  STL [R1+0x740], R11 ;  /* 0x0007400b01007387 */ /* 0x0003e80000100800 */
[----:B-1----:R-:W3:Y:S04]  /*9eb0*/  LDL.LU R11, [R1+0xbc] ;  /* 0x0000bc00010b7983 */ /* 0x002ee80000300800 */
[----:B---3--:R1:W-:Y:S04]  /*9ec0*/  STL [R1+0x744], R11 ;  /* 0x0007440b01007387 */ /* 0x0083e80000100800 */
[----:B-1----:R-:W3:Y:S04]  /*9ed0*/  LDL.LU R11, [R1+0xac] ;  /* 0x0000ac00010b7983 */ /* 0x002ee80000300800 */
[----:B------:R-:W4:Y:S04]  /*9ee0*/  LDL.LU R4, [R1+0xb8] ;  /* 0x0000b80001047983 */ /* 0x000f280000300800 */
[----:B------:R1:W-:Y:S04]  /*9ef0*/  STL [R1+0x73c], R10 ;  /* 0x00073c0a01007387 */ /* 0x0003e80000100800 */
[----:B-1----:R-:W2:Y:S04]  /*9f00*/  LDL.LU R10, [R1+0x174] ;  /* 0x00017400010a7983 */ /* 0x002ea80000300800 */
[----:B------:R-:W2:Y:S04]  /*9f10*/  LDL.LU R9, [R1+0xa0] ;  /* 0x0000a00001097983 */ /* 0x000ea80000300800 */
[----:B--2---:R1:W-:Y:S04]  /*9f20*/  STL [R1+0x738], R9 ;  /* 0x0007380901007387 */ /* 0x0043e80000100800 */
[----:B-1----:R-:W2:Y:S04]  /*9f30*/  LDL.LU R9, [R1+0x184] ;  /* 0x0001840001097983 */ /* 0x002ea80000300800 */
[----:B------:R-:W2:Y:S04]  /*9f40*/  LDL.LU R8, [R1+0xb0] ;  /* 0x0000b00001087983 */ /* 0x000ea80000300800 */
[----:B--2---:R1:W-:Y:S04]  /*9f50*/  STL [R1+0x734], R8 ;  /* 0x0007340801007387 */ /* 0x0043e80000100800 */
[----:B-1----:R-:W2:Y:S04]  /*9f60*/  LDL.LU R8, [R1+0xa4] ;  /* 0x0000a40001087983 */ /* 0x002ea80000300800 */
[----:B0-----:R-:W2:Y:S04]  /*9f70*/  LDL.LU R15, [R1+0xc8] ;  /* 0x0000c800010f7983 */ /* 0x001ea80000300800 */
[----:B--2---:R0:W-:Y:S04]  /*9f80*/  STL [R1+0x730], R15 ;  /* 0x0007300f01007387 */ /* 0x0041e80000100800 */
[----:B0-----:R-:W2:Y:S04]  /*9f90*/  LDL.LU R15, [R1+0xb4] ;  /* 0x0000b400010f7983 */ /* 0x001ea80000300800 */
[----:B------:R-:W2:Y:S04]  /*9fa0*/  LDL.LU R14, [R1+0xd8] ;  /* 0x0000d800010e7983 */ /* 0x000ea80000300800 */
        /* <DEDUP_REMOVED lines=11> */
[----:B------:R0:W-:Y:S04]  /*a060*/  STL [R1+0x718], R17 ;  /* 0x0007181101007387 */ /* 0x0001e80000100800 */
[----:B0-----:R-:W2:Y:S04]  /*a070*/  LDL.LU R17, [R1+0xd4] ;  /* 0x0000d40001117983 */ /* 0x001ea80000300800 */
[----:B--2---:R0:W-:Y:S04]  /*a080*/  STL [R1+0x71c], R17 ;  /* 0x00071c1101007387 */ /* 0x0041e80000100800 */
[----:B0-----:R-:W2:Y:S04]  /*a090*/  LDL.LU R17, [R1+0xc4] ;  /* 0x0000c40001117983 */ /* 0x001ea80000300800 */
[----:B------:R-:W2:Y:S04]  /*a0a0*/  LDL.LU R18, [R1+0xd0] ;  /* 0x0000d00001127983 */ /* 0x000ea80000300800 */
[----:B------:R0:W-:Y:S04]  /*a0b0*/  STL [R1+0x714], R16 ;  /* 0x0007141001007387 */ /* 0x0001e80000100800 */
[----:B0-----:R-:W2:Y:S04]  /*a0c0*/  LDL.LU R16, [R1+0x34] ;  /* 0x0000340001107983 */ /* 0x001ea80000300800 */
[----:B------:R-:W2:Y:S04]  /*a0d0*/  LDL.LU R23, [R1+0xe8] ;  /* 0x0000e80001177983 */ /* 0x000ea80000300800 */
[----:B--2---:R0:W-:Y:S04]  /*a0e0*/  STL [R1+0x710], R23 ;  /* 0x0007101701007387 */ /* 0x0041e80000100800 */
[----:B0-----:R-:W2:Y:S04]  /*a0f0*/  LDL.LU R23, [R1+0x44] ;  /* 0x0000440001177983 */ /* 0x001ea80000300800 */
[----:B------:R0:W-:Y:S04]  /*a100*/  STL [R1+0x708], R21 ;  /* 0x0007081501007387 */ /* 0x0001e80000100800 */
[----:B0-----:R-:W2:Y:S01]  /*a110*/  LDL.LU R21, [R1+0x12c] ;  /* 0x00012c0001157983 */ /* 0x001ea20000300800 */
[----:B------:R-:W-:-:S03]  /*a120*/  F2FP.PACK_AB R7, R6, R7 ;  /* 0x000000070607723e */ /* 0x000fc600000000ff */
[----:B--2---:R0:W-:Y:S04]  /*a130*/  STL [R1+0x70c], R21 ;  /* 0x00070c1501007387 */ /* 0x0041e80000100800 */
[----:B0-----:R-:W2:Y:S04]  /*a140*/  LDL.LU R21, [R1+0xec] ;  /* 0x0000ec0001157983 */ /* 0x001ea80000300800 */
[----:B------:R-:W2:Y:S04]  /*a150*/  LDL.LU R22, [R1+0x128] ;  /* 0x0001280001167983 */ /* 0x000ea80000300800 */
[----:B------:R0:W-:Y:S04]  /*a160*/  STL [R1+0x704], R20 ;  /* 0x0007041401007387 */ /* 0x0001e80000100800 */
[----:B0-----:R-:W2:Y:S04]  /*a170*/  LDL.LU R20, [R1+0x15c] ;  /* 0x00015c0001147983 */ /* 0x001ea80000300800 */
[----:B-----5:R-:W2:Y:S04]  /*a180*/  LDL.LU R3, [R1+0x16c] ;  /* 0x00016c0001037983 */ /* 0x020ea80000300800 */
[----:B------:R-:W2:Y:S04]  /*a190*/  LDL.LU R0, [R1+0xe4] ;  /* 0x0000e40001007983 */ /* 0x000ea80000300800 */
        /* <DEDUP_REMOVED lines=8> */
[----:B------:R0:W-:Y:S04]  /*a220*/  STL [R1+0x5c], R7 ;  /* 0x00005c0701007387 */ /* 0x0001e80000100800 */
[----:B0-----:R-:W2:Y:S02]  /*a230*/  LDL.LU R7, [R1+0x788] ;  /* 0x0007880001077983 */ /* 0x001ea40000300800 */
[----:B--2---:R-:W-:-:S02]  /*a240*/  F2FP.PACK_AB R7, R6, R7 ;  /* 0x000000070607723e */ /* 0x004fc400000000ff */
        /* <DEDUP_REMOVED lines=25> */
[----:B------:R0:W-:Y:S04]  /*a3e0*/  STL [R1], R7 ;  /* 0x0000000701007387 */ /* 0x0001e80000100800 */
[----:B0-----:R-:W2:Y:S02]  /*a3f0*/  LDL.LU R7, [R1+0x750] ;  /* 0x0007500001077983 */ /* 0x001ea40000300800 */
[----:B--2---:R-:W-:-:S02]  /*a400*/  F2FP.PACK_AB R7, R6, R7 ;  /* 0x000000070607723e */ /* 0x004fc400000000ff */
[----:B------:R-:W2:Y:S02]  /*a410*/  LDL.LU R6, [R1+0x74c] ;  /* 0x00074c0001067983 */ /* 0x000ea40000300800 */
[----:B--2---:R-:W-:Y:S02]  /*a420*/  F2FP.PACK_AB R6, R5, R6 ;  /* 0x000000060506723e */ /* 0x004fe400000000ff */
[----:B------:R-:W3:Y:S02]  /*a430*/  LDL.LU R5, [R1+0x748] ;  /* 0x0007480001057983 */ /* 0x000ee40000300800 */
[----:B---3--:R-:W-:Y:S02]  /*a440*/  F2FP.PACK_AB R5, R11, R5 ;  /* 0x000000050b05723e */ /* 0x008fe400000000ff */
[----:B------:R-:W4:Y:S02]  /*a450*/  LDL.LU R11, [R1+0x744] ;  /* 0x00074400010b7983 */ /* 0x000f240000300800 */
[----:B----4-:R-:W-:-:S02]  /*a460*/  F2FP.PACK_AB R4, R11, R4 ;  /* 0x000000040b04723e */ /* 0x010fc400000000ff */
[----:B------:R-:W2:Y:S02]  /*a470*/  LDL.LU R11, [R1+0x740] ;  /* 0x00074000010b7983 */ /* 0x000ea40000300800 */
[----:B--2---:R-:W-:Y:S02]  /*a480*/  F2FP.PACK_AB R11, R10, R11 ;  /* 0x0000000b0a0b723e */ /* 0x004fe400000000ff */
[----:B------:R-:W2:Y:S02]  /*a490*/  LDL.LU R10, [R1+0x73c] ;  /* 0x00073c00010a7983 */ /* 0x000ea40000300800 */
[----:B--2---:R-:W-:Y:S02]  /*a4a0*/  F2FP.PACK_AB R10, R9, R10 ;  /* 0x0000000a090a723e */ /* 0x004fe400000000ff */
[----:B------:R-:W2:Y:S02]  /*a4b0*/  LDL.LU R9, [R1+0x738] ;  /* 0x0007380001097983 */ /* 0x000ea40000300800 */
[----:B--2---:R-:W-:-:S02]  /*a4c0*/  F2FP.PACK_AB R9, R8, R9 ;  /* 0x000000090809723e */ /* 0x004fc400000000ff */
        /* <DEDUP_REMOVED lines=24> */
[----:B------:R-:W2:Y:S01]  /*a650*/  LDL.LU R20, [R1+0x704] ;  /* 0x0007040001147983 */ /* 0x000ea20000300800 */
[----:B------:R-:W-:Y:S02]  /*a660*/  F2FP.PACK_AB R27, R0, R27 ;  /* 0x0000001b001b723e */ /* 0x000fe400000000ff */
[----:B------:R-:W-:Y:S02]  /*a670*/  F2FP.PACK_AB R26, R2, R26 ;  /* 0x0000001a021a723e */ /* 0x000fe400000000ff */
[----:B------:R-:W-:Y:S02]  /*a680*/  F2FP.PACK_AB R25, R29, R25 ;  /* 0x000000191d19723e */ /* 0x000fe400000000ff */
[----:B------:R-:W-:Y:S02]  /*a690*/  F2FP.PACK_AB R24, R28, R24 ;  /* 0x000000181c18723e */ /* 0x000fe400000000ff */
[----:B--2---:R-:W-:Y:S02]  /*a6a0*/  F2FP.PACK_AB R20, R3, R20 ;  /* 0x000000140314723e */ /* 0x004fe400000000ff */
.L_x_0:
[----:B------:R-:W-:Y:S04]  /*a6b0*/  STL.64 [R1+0x7c0], R10 ;  /* 0x0007c00a01007387 */ /* 0x000fe80000100a00 */
[----:B------:R-:W-:Y:S04]  /*a6c0*/  STL.64 [R1+0x7b8], R8 ;  /* 0x0007b80801007387 */ /* 0x000fe80000100a00 */
[----:B------:R-:W-:Y:S04]  /*a6d0*/  STL.64 [R1+0x7b0], R6 ;  /* 0x0007b00601007387 */ /* 0x000fe80000100a00 */
[----:B------:R1:W-:Y:S04]  /*a6e0*/  STL.64 [R1+0x7a8], R4 ;  /* 0x0007a80401007387 */ /* 0x0003e80000100a00 */
[----:B------:R-:W2:Y:S04]  /*a6f0*/  S2R R29, SR_TID.X ;  /* 0x00000000001d7919 */ /* 0x000ea80000002100 */
[----:B0-----:R-:W0:Y:S04]  /*a700*/  S2R R3, SR_TID.X ;  /* 0x0000000000037919 */ /* 0x001e280000002100 */
[----:B-1----:R-:W3:Y:S01]  /*a710*/  LDL R5, [R1+0x6c0] ;  /* 0x0006c00001057983 */ /* 0x002ee20000100800 */
[----:B--2---:R-:W-:-:S02]  /*a720*/  IMAD.SHL.U32 R0, R29, 0x4, RZ ;  /* 0x000000041d007824 */ /* 0x004fc400078e00ff */
[----:B------:R-:W-:Y:S01]  /*a730*/  IMAD.SHL.U32 R2, R29, 0x100, RZ ;  /* 0x000001001d027824 */ /* 0x000fe200078e00ff */
[----:B0-----:R-:W-:Y:S01]  /*a740*/  LOP3.LUT R3, R3, 0x60, RZ, 0xc0, !PT ;  /* 0x0000006003037812 */ /* 0x001fe200078ec0ff */
[----:B------:R-:W-:Y:S01]  /*a750*/  IMAD.SHL.U32 R28, R29, 0x20, RZ ;  /* 0x000000201d1c7824 */ /* 0x000fe200078e00ff */
[----:B------:R-:W-:Y:S02]  /*a760*/  LOP3.LUT R0, R0, 0x70, RZ, 0xc0, !PT ;  /* 0x0000007000007812 */ /* 0x000fe400078ec0ff */
[----:B------:R-:W-:-:S03]  /*a770*/  LOP3.LUT R2, R2, 0x1800, RZ, 0xc0, !PT ;  /* 0x0000180002027812 */ /* 0x000fc600078ec0ff */
[----:B------:R-:W-:Y:S01]  /*a780*/  IMAD R0, R3, 0x8, R0 ;  /* 0x0000000803007824 */ /* 0x000fe200078e0200 */
[----:B------:R-:W-:Y:S01]  /*a790*/  LOP3.LUT R2, R2, 0x60, R28, 0xf8, !PT ;  /* 0x0000006002027812 */ /* 0x000fe200078ef81c */
[----:B------:R-:W-:-:S03]  /*a7a0*/  IMAD.SHL.U32 R3, R29, 0x400, RZ ;  /* 0x000004001d037824 */ /* 0x000fc600078e00ff */
[----:B------:R-:W-:Y:S01]  /*a7b0*/  LOP3.LUT R0, R2, R0, RZ, 0x3c, !PT ;  /* 0x0000000002007212 */ /* 0x000fe200078e3cff */
[----:B------:R-:W-:Y:S01]  /*a7c0*/  BAR.SYNC.DEFER_BLOCKING 0x0 ;  /* 0x0000000000007b1d */ /* 0x000fe20000010000 */
[----:B------:R-:W-:Y:S02]  /*a7d0*/  LOP3.LUT R29, R29, 0x7f, RZ, 0xc0, !PT ;  /* 0x0000007f1d1d7812 */ /* 0x000fe400078ec0ff */
[----:B------:R-:W-:-:S03]  /*a7e0*/  LOP3.LUT R3, R3, 0x1800, RZ, 0xc0, !PT ;  /* 0x0000180003037812 */ /* 0x000fc600078ec0ff */
[----:B-----5:R0:W-:Y:S04]  /*a7f0*/  STS.128 [R0], R24 ;  /* 0x0000001800007388 */ /* 0x0201e80000000c00 */
[----:B------:R-:W-:Y:S04]  /*a800*/  STS.128 [R0+0x80], R20 ;  /* 0x0000801400007388 */ /* 0x000fe80000000c00 */
[----:B------:R1:W-:Y:S04]  /*a810*/  STS.128 [R0+0x400], R16 ;  /* 0x0004001000007388 */ /* 0x0003e80000000c00 */
[----:B------:R-:W-:Y:S01]  /*a820*/  STS.128 [R0+0x480], R12 ;  /* 0x0004800c00007388 */ /* 0x000fe20000000c00 */
[----:B------:R-:W-:-:S03]  /*a830*/  IMAD R3, R29, 0x10, R3 ;  /* 0x000000101d037824 */ /* 0x000fc600078e0203 */
[----:B------:R-:W-:Y:S06]  /*a840*/  BAR.SYNC.DEFER_BLOCKING 0x0 ;  /* 0x0000000000007b1d */ /* 0x000fec0000010000 */
[----:B0-----:R-:W2:Y:S04]  /*a850*/  LDL.LU R24, [R1+0x50] ;  /* 0x0000500001187983 */ /* 0x001ea80000300800 */
[----:B------:R-:W2:Y:S01]  /*a860*/  LDL.LU R25, [R1+0x54] ;  /* 0x0000540001197983 */ /* 0x000ea20000300800 */
[----:B-1----:R-:W-:-:S03]  /*a870*/  LOP3.LUT R17, R3, 0x20, RZ, 0x3c, !PT ;  /* 0x0000002003117812 */ /* 0x002fc600078e3cff */
[----:B------:R-:W2:Y:S04]  /*a880*/  LDL.LU R26, [R1+0x58] ;  /* 0x00005800011a7983 */ /* 0x000ea80000300800 */
[----:B------:R-:W2:Y:S04]  /*a890*/  LDL.LU R27, [R1+0x5c] ;  /* 0x00005c00011b7983 */ /* 0x000ea80000300800 */
[----:B------:R-:W4:Y:S04]  /*a8a0*/  LDL.LU R20, [R1] ;  /* 0x0000000001147983 */ /* 0x000f280000300800 */
[----:B------:R-:W0:Y:S01]  /*a8b0*/  LDS.128 R8, [R3] ;  /* 0x0000000003087984 */ /* 0x000e220000000c00 */
[----:B------:R-:W-:-:S03]  /*a8c0*/  LOP3.LUT R4, R3, 0x40, RZ, 0x3c, !PT ;  /* 0x0000004003047812 */ /* 0x000fc600078e3cff */
[----:B------:R-:W4:Y:S04]  /*a8d0*/  LDL.LU R21, [R1+0x4] ;  /* 0x0000040001157983 */ /* 0x000f280000300800 */
[----:B------:R-:W4:Y:S04]  /*a8e0*/  LDL.LU R22, [R1+0x8] ;  /* 0x0000080001167983 */ /* 0x000f280000300800 */
[----:B------:R-:W4:Y:S04]  /*a8f0*/  LDL.LU R23, [R1+0xc] ;  /* 0x00000c0001177983 */ /* 0x000f280000300800 */
[----:B0-----:R-:W-:Y:S01]  /*a900*/  STL [R1+0x24], R9 ;  /* 0x0000240901007387 */ /* 0x001fe20000100800 */
[----:B------:R-:W-:-:S03]  /*a910*/  IMAD.MOV.U32 R19, RZ, RZ, R8 ;  /* 0x000000ffff137224 */ /* 0x000fc600078e0008 */
[----:B------:R-:W-:Y:S04]  /*a920*/  STL.64 [R1+0x28], R10 ;  /* 0x0000280a01007387 */ /* 0x000fe80000100a00 */
[----:B------:R-:W0:Y:S04]  /*a930*/  LDS.128 R8, [R17] ;  /* 0x0000000011087984 */ /* 0x000e280000000c00 */
[----:B------:R-:W4:Y:S04]  /*a940*/  LDL R2, [R1+0x6d4] ;  /* 0x0006d40001027983 */ /* 0x000f280000100800 */
[----:B0-----:R-:W-:Y:S04]  /*a950*/  STL.64 [R1+0x10], R8 ;  /* 0x0000100801007387 */ /* 0x001fe80000100a00 */
[----:B------:R0:W-:Y:S04]  /*a960*/  STL.64 [R1+0x18], R10 ;  /* 0x0000180a01007387 */ /* 0x0001e80000100a00 */
[----:B0-----:R-:W4:Y:S04]  /*a970*/  LDL.LU.64 R10, [R1+0x7c0] ;  /* 0x0007c000010a7983 */ /* 0x001f280000300a00 */
[----:B------:R-:W4:Y:S01]  /*a980*/  LDL.LU.64 R8, [R1+0x7b8] ;  /* 0x0007b80001087983 */ /* 0x000f220000300a00 */
[C---:B---3--:R-:W-:Y:S01]  /*a990*/  ISETP.GE.AND P0, PT, R5.reuse, c[0x0][0x178], PT ;  /* 0x00005e0005007a0c */ /* 0x048fe20003f06270 */
[----:B------:R-:W-:-:S02]  /*a9a0*/  IMAD R16, R5, c[0x0][0x194], RZ ;  /* 0x0000650005107a24 */ /* 0x000fc400078e02ff */
[----:B------:R-:W0:Y:S04]  /*a9b0*/  LDS.128 R4, [R4] ;  /* 0x0000000004047984 */ /* 0x000e280000000c00 */
[----:B0-----:R-:W-:Y:S04]  /*a9c0*/  STL.64 [R1+0x40], R4 ;  /* 0x0000400401007387 */ /* 0x001fe80000100a00 */
[----:B------:R0:W-:Y:S04]  /*a9d0*/  STL.64 [R1+0x48], R6 ;  /* 0x0000480601007387 */ /* 0x0001e80000100a00 */
[----:B0-----:R-:W3:Y:S04]  /*a9e0*/  LDL.LU.64 R6, [R1+0x7b0] ;  /* 0x0007b00001067983 */ /* 0x001ee80000300a00 */
[----:B------:R-:W3:Y:S01]  /*a9f0*/  LDL.LU.64 R4, [R1+0x7a8] ;  /* 0x0007a80001047983 */ /* 0x000ee20000300a00 */
[----:B------:R-:W-:-:S06]  /*aa00*/  LOP3.LUT R12, R3, 0x60, RZ, 0x3c, !PT ;  /* 0x00000060030c7812 */ /* 0x000fcc00078e3cff */
[----:B------:R-:W0:Y:S04]  /*aa10*/  LDS.128 R12, [R12] ;  /* 0x000000000c0c7984 */ /* 0x000e280000000c00 */
[----:B------:R-:W-:Y:S06]  /*aa20*/  BAR.SYNC.DEFER_BLOCKING 0x0 ;  /* 0x0000000000007b1d */ /* 0x000fec0000010000 */
[----:B--2---:R-:W-:Y:S04]  /*aa30*/  STS.128 [R0+0x480], R24 ;  /* 0x0004801800007388 */ /* 0x004fe80000000c00 */
[----:B----4-:R-:W-:Y:S04]  /*aa40*/  STS.128 [R0+0x400], R20 ;  /* 0x0004001400007388 */ /* 0x010fe80000000c00 */
[----:B0-----:R-:W-:Y:S04]  /*aa50*/  STL [R1+0x780], R12 ;  /* 0x0007800c01007387 */ /* 0x001fe80000100800 */
[----:B------:R-:W-:Y:S04]  /*aa60*/  STL [R1+0x79c], R12 ;  /* 0x00079c0c01007387 */ /* 0x000fe80000100800 */
[----:B------:R0:W-:Y:S04]  /*aa70*/  STL [R1+0x750], R14 ;  /* 0x0007500e01007387 */ /* 0x0001e80000100800 */
[----:B------:R1:W-:Y:S04]  /*aa80*/  STL [R1+0x70c], R13 ;  /* 0x00070c0d01007387 */ /* 0x0003e80000100800 */
[----:B------:R2:W-:Y:S04]  /*aa90*/  STL [R1+0x704], R15 ;  /* 0x0007040f01007387 */ /* 0x0005e80000100800 */
[----:B0-----:R-:W4:Y:S04]  /*aaa0*/  LDL R14, [R1+0x6dc] ;  /* 0x0006dc00010e7983 */ /* 0x001f280000100800 */
[----:B-1----:R-:W4:Y:S04]  /*aab0*/  LDL.LU R13, [R1+0x6c0] ;  /* 0x0006c000010d7983 */ /* 0x002f280000300800 */
[----:B--2---:R-:W2:Y:S04]  /*aac0*/  LDL.LU R15, [R1+0x6e0] ;  /* 0x0006e000010f7983 */ /* 0x004ea80000300800 */
[----:B------:R-:W-:Y:S04]  /*aad0*/  STS.128 [R0], R8 ;  /* 0x0000000800007388 */ /* 0x000fe80000000c00 */
[----:B---3--:R-:W-:Y:S04]  /*aae0*/  STS.128 [R0+0x80], R4 ;  /* 0x0000800400007388 */ /* 0x008fe80000000c00 */
[----:B------:R-:W-:Y:S06]  /*aaf0*/  BAR.SYNC.DEFER_BLOCKING 0x0 ;  /* 0x0000000000007b1d */ /* 0x000fec0000010000 */
[----:B------:R-:W0:Y:S04]  /*ab00*/  LDS.128 R4, [R3] ;  /* 0x0000000003047984 */ /* 0x000e280000000c00 */
[----:B0-----:R-:W-:Y:S04]  /*ab10*/  STL [R1+0x7a4], R4 ;  /* 0x0007a40401007387 */ /* 0x001fe80000100800 */
[----:B------:R0:W-:Y:S04]  /*ab20*/  STL [R1+0x7a0], R6 ;  /* 0x0007a00601007387 */ /* 0x0001e80000100800 */
[----:B0-----:R-:W3:Y:S04]  /*ab30*/  LDL R6, [R1+0x28] ;  /* 0x0000280001067983 */ /* 0x001ee80000100800 */
[----:B------:R0:W-:Y:S04]  /*ab40*/  STL [R1+0x798], R5 ;  /* 0x0007980501007387 */ /* 0x0001e80000100800 */
[----:B0-----:R-:W2:Y:S04]  /*ab50*/  LDL R5, [R1+0x6d4] ;  /* 0x0006d40001057983 */ /* 0x001ea80000100800 */
[----:B------:R0:W-:Y:S04]  /*ab60*/  STL [R1+0x770], R7 ;  /* 0x0007700701007387 */ /* 0x0001e80000100800 */
[----:B0-----:R-:W3:Y:S01]  /*ab70*/  LDL R7, [R1+0x6d8] ;  /* 0x0006d80001077983 */ /* 0x001ee20000100800 */
[----:B------:R-:W-:-:S02]  /*ab80*/  ISETP.LT.AND P0, PT, R2, c[0x0][0x17c], !P0 ;  /* 0x00005f0002007a0c */ /* 0x000fc40004701270 */
[----:B------:R-:W-:Y:S01]  /*ab90*/  LEA R2, P1, R16, c[0x0][0x170], 0x1 ;  /* 0x00005c0010027a11 */ /* 0x000fe200078208ff */
[----:B------:R-:W-:-:S03]  /*aba0*/  IMAD.MOV.U32 R11, RZ, RZ, c[0x0][0x194] ;  /* 0x00006500ff0b7624 */ /* 0x000fc600078e00ff */
[----:B------:R-:W-:Y:S01]  /*abb0*/  LEA.HI.X.SX32 R3, R16, c[0x0][0x174], 0x1, P1 ;  /* 0x00005d0010037a11 */ /* 0x000fe200008f0eff */
[----:B------:R-:W-:-:S05]  /*abc0*/  IMAD R16, R11, 0x80, R16 ;  /* 0x000000800b107824 */ /* 0x000fca00078e0210 */
[----:B------:R-:W-:-:S04]  /*abd0*/  LEA R24, P6, R16, c[0x0][0x170], 0x1 ;  /* 0x00005c0010187a11 */ /* 0x000fc800078c08ff */
[----:B------:R-:W-:Y:S01]  /*abe0*/  LEA.HI.X.SX32 R25, R16, c[0x0][0x174], 0x1, P6 ;  /* 0x00005d0010197a11 */ /* 0x000fe200030f0eff */
[C---:B--2---:R-:W-:Y:S01]  /*abf0*/  IMAD R18, R5.reuse, c[0x0][0x198], RZ ;  /* 0x0000660005127a24 */ /* 0x044fe200078e02ff */
[----:B------:R-:W-:-:S03]  /*ac00*/  IADD3 R0, R5, 0x1, RZ ;  /* 0x0000000105007810 */ /* 0x000fc60007ffe0ff */
[----:B------:R-:W-:Y:S01]  /*ac10*/  IMAD.WIDE R8, R18, 0x2, R2 ;  /* 0x0000000212087825 */ /* 0x000fe200078e0202 */
[----:B------:R-:W-:-:S03]  /*ac20*/  ISETP.GE.AND P2, PT, R0, c[0x0][0x17c], PT ;  /* 0x00005f0000007a0c */ /* 0x000fc60003f46270 */
[----:B------:R-:W-:Y:S01]  /*ac30*/  IMAD R0, R11, 0x80, R16 ;  /* 0x000000800b007824 */ /* 0x000fe200078e0210 */
[----:B------:R0:W-:Y:S01]  /*ac40*/  @P0 STG.E.U16 [R8.64], R19 ;  /* 0x0000001308000986 */ /* 0x0001e2000c101508 */
[----:B------:R-:W-:Y:S02]  /*ac50*/  IADD3 R10, R5, 0x2, RZ ;  /* 0x00000002050a7810 */ /* 0x000fe40007ffe0ff */
[----:B0-----:R-:W-:Y:S02]  /*ac60*/  IMAD R8, R11, 0x80, R0 ;  /* 0x000000800b087824 */ /* 0x001fe400078e0200 */
[----:B------:R-:W-:-:S03]  /*ac70*/  ISETP.GE.AND P1, PT, R10, c[0x0][0x17c], PT ;  /* 0x00005f000a007a0c */ /* 0x000fc60003f26270 */
[----:B------:R-:W-:-:S04]  /*ac80*/  LEA R28, P6, R8, c[0x0][0x170], 0x1 ;  /* 0x00005c00081c7a11 */ /* 0x000fc800078c08ff */
[----:B------:R-:W-:Y:S02]  /*ac90*/  LEA.HI.X.SX32 R29, R8, c[0x0][0x174], 0x1, P6 ;  /* 0x00005d00081d7a11 */ /* 0x000fe400030f0eff */
[----:B------:R-:W0:Y:S01]  /*aca0*/  LDS.128 R8, [R17] ;  /* 0x0000000011087984 */ /* 0x000e220000000c00 */
[----:B------:R-:W-:-:S04]  /*acb0*/  ISETP.GE.AND P3, PT, R5, c[0x0][0x17c], PT ;  /* 0x00005f0005007a0c */ /* 0x000fc80003f66270 */
[----:B---3--:R-:W-:Y:S01]  /*acc0*/  ISETP.LT.AND P4, PT, R7, c[0x0][0x178], !P3 ;  /* 0x00005e0007007a0c */ /* 0x008fe20005f81270 */
[----:B------:R-:W-:Y:S01]  /*acd0*/  IMAD.WIDE R22, R18, 0x2, R24 ;  /* 0x0000000212167825 */ /* 0x000fe200078e0218 */
[----:B------:R-:W-:Y:S02]  /*ace0*/  IADD3 R4, R5, 0x3, RZ ;  /* 0x0000000305047810 */ /* 0x000fe40007ffe0ff */
[----:B------:R-:W-:-:S04]  /*acf0*/  LEA R26, P0, R0, c[0x0][0x170], 0x1 ;  /* 0x00005c00001a7a11 */ /* 0x000fc800078008ff */
[----:B------:R-:W-:Y:S02]  /*ad00*/  LEA.HI.X.SX32 R27, R0, c[0x0][0x174], 0x1, P0 ;  /* 0x00005d00001b7a11 */ /* 0x000fe400000f0eff */
[----:B------:R-:W-:-:S03]  /*ad10*/  ISETP.GE.AND P0, PT, R4, c[0x0][0x17c], PT ;  /* 0x00005f0004007a0c */ /* 0x000fc60003f06270 */
[----:B------:R-:W-:Y:S04]  /*ad20*/  @P4 STG.E.U16 [R22.64], R6 ;  /* 0x0000000616004986 */ /* 0x000fe8000c101508 */
[----:B0-----:R0:W-:Y:S04]  /*ad30*/  STL.64 [R1+0x790], R8 ;  /* 0x0007900801007387 */ /* 0x0011e80000100a00 */
[----:B0-----:R-:W2:Y:S04]  /*ad40*/  LDL.LU R8, [R1+0x10] ;  /* 0x0000100001087983 */ /* 0x001ea80000300800 */
[----:B------:R-:W-:Y:S04]  /*ad50*/  STL.64 [R1+0x788], R10 ;  /* 0x0007880a01007387 */ /* 0x000fe80000100a00 */
[----:B------:R-:W3:Y:S04]  /*ad60*/  LDL.LU R4, [R1+0x7a4] ;  /* 0x0007a40001047983 */ /* 0x000ee80000300800 */
[----:B------:R-:W2:Y:S04]  /*ad70*/  LDL.LU R6, [R1+0x7a0] ;  /* 0x0007a00001067983 */ /* 0x000ea80000300800 */
[----:B------:R-:W2:Y:S01]  /*ad80*/  LDL.LU R23, [R1+0x28] ;  /* 0x0000280001177983 */ /* 0x000ea20000300800 */
[----:B------:R-:W-:-:S02]  /*ad90*/  ISETP.LT.AND P5, PT, R15, c[0x0][0x178], !P3 ;  /* 0x00005e000f007a0c */ /* 0x000fc40005fa1270 */
[----:B----4-:R-:W-:Y:S02]  /*ada0*/  ISETP.LT.AND P3, PT, R14, c[0x0][0x178], !P3 ;  /* 0x00005e000e007a0c */ /* 0x010fe40005f61270 */
[----:B------:R-:W-:Y:S02]  /*adb0*/  ISETP.LT.AND P6, PT, R13, c[0x0][0x178], !P2 ;  /* 0x00005e000d007a0c */ /* 0x000fe400057c1270 */
[C---:B------:R-:W-:Y:S01]  /*adc0*/  IADD3 R0, R18.reuse, c[0x0][0x198], RZ ;  /* 0x0000660012007a10 */ /* 0x040fe20007ffe0ff */
[----:B------:R-:W-:Y:S01]  /*add0*/  IMAD.WIDE R20, R18, 0x2, R26 ;  /* 0x0000000212147825 */ /* 0x000fe200078e021a */
[----:B------:R-:W-:-:S03]  /*ade0*/  PRMT R12, R19, 0x7632, R12 ;  /* 0x00007632130c7816 */ /* 0x000fc6000000000c */
[----:B------:R-:W-:-:S04]  /*adf0*/  IMAD.WIDE R18, R18, 0x2, R28 ;  /* 0x0000000212127825 */ /* 0x000fc800078e021c */
[----:B------:R-:W-:Y:S01]  /*ae00*/  IMAD.WIDE R16, R0, 0x2, R2 ;  /* 0x0000000200107825 */ /* 0x000fe200078e0202 */
[----:B------:R-:W-:Y:S01]  /*ae10*/  ISETP.LT.AND P4, PT, R7, c[0x0][0x178], !P2 ;  /* 0x00005e0007007a0c */ /* 0x000fe20005781270 */
[----:B---3--:R-:W-:Y:S04]  /*ae20*/  @P5 STG.E.U16 [R20.64], R4 ;  /* 0x0000000414005986 */ /* 0x008fe8000c101508 */
[----:B--2---:R-:W-:Y:S04]  /*ae30*/  @P3 STG.E.U16 [R18.64], R6 ;  /* 0x0000000612003986 */ /* 0x004fe8000c101508 */
[----:B------:R0:W-:Y:S04]  /*ae40*/  @P6 STG.E.U16 [R16.64], R12 ;  /* 0x0000000c10006986 */ /* 0x0001e8000c101508 */
[----:B0-----:R-:W2:Y:S01]  /*ae50*/  LDL.LU R12, [R1+0x79c] ;  /* 0x00079c00010c7983 */ /* 0x001ea20000300800 */
[----:B------:R-:W-:-:S02]  /*ae60*/  ISETP.LT.AND P5, PT, R15, c[0x0][0x178], !P2 ;  /* 0x00005e000f007a0c */ /* 0x000fc400057a1270 */
[----:B------:R-:W-:Y:S02]  /*ae70*/  ISETP.LT.AND P2, PT, R14, c[0x0][0x178], !P2 ;  /* 0x00005e000e007a0c */ /* 0x000fe40005741270 */
[----:B------:R-:W-:Y:S01]  /*ae80*/  PRMT R11, R23, 0x7632, R11 ;  /* 0x00007632170b7816 */ /* 0x000fe2000000000b */
[----:B------:R-:W-:Y:S01]  /*ae90*/  IMAD.WIDE R22, R0, 0x2, R24 ;  /* 0x0000000200167825 */ /* 0x000fe200078e0218 */
[----:B------:R-:W-:Y:S02]  /*aea0*/  PRMT R10, R4, 0x7632, R10 ;  /* 0x00007632040a7816 */ /* 0x000fe4000000000a */
[----:B------:R-:W-:Y:S01]  /*aeb0*/  PRMT R9, R6, 0x7632, R9 ;  /* 0x0000763206097816 */ /* 0x000fe20000000009 */
[C---:B------:R-:W-:Y:S01]  /*aec0*/  IMAD.WIDE R20, R0.reuse, 0x2, R26 ;  /* 0x0000000200147825 */ /* 0x040fe200078e021a */
[----:B------:R-:W-:Y:S03]  /*aed0*/  @P4 STG.E.U16 [R22.64], R11 ;  /* 0x0000000b16004986 */ /* 0x000fe6000c101508 */
[----:B------:R-:W-:Y:S01]  /*aee0*/  IMAD.WIDE R18, R0, 0x2, R28 ;  /* 0x0000000200127825 */ /* 0x000fe200078e021c */
[----:B------:R-:W-:Y:S04]  /*aef0*/  @P5 STG.E.U16 [R20.64], R10 ;  /* 0x0000000a14005986 */ /* 0x000fe8000c101508 */
[----:B------:R0:W-:Y:S04]  /*af00*/  @P2 STG.E.U16 [R18.64], R9 ;  /* 0x0000000912002986 */ /* 0x0001e8000c101508 */
[----:B0-----:R-:W0:Y:S01]  /*af10*/  S2R R9, SR_TID.X ;  /* 0x0000000000097919 */ /* 0x001e220000002100 */
[----:B------:R-:W-:-:S02]  /*af20*/  ISETP.LT.AND P6, PT, R13, c[0x0][0x178], !P1 ;  /* 0x00005e000d007a0c */ /* 0x000fc40004fc1270 */
[----:B------:R-:W-:-:S05]  /*af30*/  IADD3 R4, R0, c[0x0][0x198], RZ ;  /* 0x0000660000047a10 */ /* 0x000fca0007ffe0ff */
[----:B------:R-:W-:-:S06]  /*af40*/  IMAD.WIDE R16, R4, 0x2, R2 ;  /* 0x0000000204107825 */ /* 0x000fcc00078e0202 */
[----:B------:R1:W-:Y:S01]  /*af50*/  @P6 STG.E.U16 [R16.64], R8 ;  /* 0x0000000810006986 */ /* 0x0003e2000c101508 */
[----:B0-----:R-:W-:-:S05]  /*af60*/  IMAD.SHL.U32 R23, R9, 0x400, RZ ;  /* 0x0000040009177824 */ /* 0x001fca00078e00ff */
[----:B------:R-:W-:Y:S02]  /*af70*/  LOP3.LUT R23, R23, 0x1800, RZ, 0xc0, !PT ;  /* 0x0000180017177812 */ /* 0x000fe400078ec0ff */
[----:B------:R-:W-:-:S04]  /*af80*/  IADD3 R6, R5, 0x4, RZ ;  /* 0x0000000405067810 */ /* 0x000fc80007ffe0ff */
[----:B------:R-:W-:Y:S02]  /*af90*/  ISETP.GE.AND P3, PT, R6, c[0x0][0x17c], PT ;  /* 0x00005f0006007a0c */ /* 0x000fe40003f66270 */
[----:B------:R-:W-:Y:S02]  /*afa0*/  IADD3 R6, R5, 0x5, RZ ;  /* 0x0000000505067810 */ /* 0x000fe40007ffe0ff */
[----:B------:R-:W3:Y:S01]  /*afb0*/  LDL.LU R5, [R1+0x798] ;  /* 0x0007980001057983 */ /* 0x000ee20000300800 */
[----:B--2---:R-:W-:Y:S02]  /*afc0*/  PRMT R12, R8, 0x7632, R12 ;  /* 0x00007632080c7816 */ /* 0x004fe4000000000c */
[----:B-1----:R-:W-:-:S05]  /*afd0*/  LOP3.LUT R8, R9, 0x7f, RZ, 0xc0, !PT ;  /* 0x0000007f09087812 */ /* 0x002fca00078ec0ff */
[----:B------:R-:W-:-:S05]  /*afe0*/  IMAD R23, R8, 0x10, R23 ;  /* 0x0000001008177824 */ /* 0x000fca00078e0217 */
[----:B------:R-:W-:-:S05]  /*aff0*/  LOP3.LUT R23, R23, 0x40, RZ, 0x3c, !PT ;  /* 0x0000004017177812 */ /* 0x000fca00078e3cff */
[----:B------:R-:W0:Y:S04]  /*b000*/  LDS.128 R16, [R23] ;  /* 0x0000000017107984 */ /* 0x000e280000000c00 */
[----:B0-----:R0:W-:Y:S04]  /*b010*/  STL.64 [R1+0x768], R16 ;  /* 0x0007681001007387 */ /* 0x0011e80000100a00 */
[----:B0-----:R-:W2:Y:S04]  /*b020*/  LDL.LU R16, [R1+0x18] ;  /* 0x0000180001107983 */ /* 0x001ea80000300800 */
[----:B------:R-:W4:Y:S01]  /*b030*/  LDL.LU R17, [R1+0x40] ;  /* 0x0000400001117983 */ /* 0x000f220000300800 */
[----:B------:R-:W-:Y:S01]  /*b040*/  ISETP.LT.AND P4, PT, R7, c[0x0][0x178], !P1 ;  /* 0x00005e0007007a0c */ /* 0x000fe20004f81270 */
[----:B------:R-:W-:Y:S01]  /*b050*/  IMAD.WIDE R8, R4, 0x2, R24 ;  /* 0x0000000204087825 */ /* 0x000fe200078e0218 */
[----:B------:R-:W-:-:S11]  /*b060*/  ISETP.LT.AND P5, PT, R15, c[0x0][0x178], !P1 ;  /* 0x00005e000f007a0c */ /* 0x000fd60004fa1270 */
[----:B--2---:R-:W-:Y:S04]  /*b070*/  @P4 STG.E.U16 [R8.64], R16 ;  /* 0x0000001008004986 */ /* 0x004fe8000c101508 */
[----:B----4-:R-:W-:Y:S04]  /*b080*/  STL [R1+0x774], R17 ;  /* 0x0007741101007387 */ /* 0x010fe80000100800 */
[----:B------:R0:W-:Y:S04]  /*b090*/  STL [R1+0x710], R19 ;  /* 0x0007101301007387 */ /* 0x0001e80000100800 */
[----:B0-----:R-:W2:Y:S04]  /*b0a0*/  LDL.LU R19, [R1+0x6d4] ;  /* 0x0006d40001137983 */ /* 0x001ea80000300800 */
[----:B------:R-:W4:Y:S01]  /*b0b0*/  LDL.LU.64 R8, [R1+0x790] ;  /* 0x0007900001087983 */ /* 0x000f220000300a00 */
[----:B------:R-:W-:Y:S01]  /*b0c0*/  IMAD.WIDE R10, R4, 0x2, R26 ;  /* 0x00000002040a7825 */ /* 0x000fe200078e021a */
[----:B------:R-:W-:-:S02]  /*b0d0*/  ISETP.LT.AND P1, PT, R14, c[0x0][0x178], !P1 ;  /* 0x00005e000e007a0c */ /* 0x000fc40004f21270 */
[----:B------:R-:W-:Y:S02]  /*b0e0*/  ISETP.LT.AND P6, PT, R13, c[0x0][0x178], !P0 ;  /* 0x00005e000d007a0c */ /* 0x000fe400047c1270 */
[C---:B------:R-:W-:Y:S01]  /*b0f0*/  IADD3 R0, R4.reuse, c[0x0][0x198], RZ ;  /* 0x0000660004007a10 */ /* 0x040fe20007ffe0ff */
[----:B----4-:R0:W-:Y:S04]  /*b100*/  @P5 STG.E.U16 [R10.64], R8 ;  /* 0x000000080a005986 */ /* 0x0101e8000c101508 */
[----:B0-----:R-:W4:Y:S01]  /*b110*/  LDL.LU.64 R10, [R1+0x788] ;  /* 0x00078800010a7983 */ /* 0x001f220000300a00 */
[----:B------:R-:W-:Y:S01]  /*b120*/  IMAD.WIDE R22, R4, 0x2, R28 ;  /* 0x0000000204167825 */ /* 0x000fe200078e021c */
[----:B------:R-:W-:-:S03]  /*b130*/  ISETP.LT.AND P4, PT, R7, c[0x0][0x178], !P0 ;  /* 0x00005e0007007a0c */ /* 0x000fc60004781270 */
[----:B------:R-:W-:Y:S01]  /*b140*/  IMAD.WIDE R20, R0, 0x2, R2 ;  /* 0x0000000200147825 */ /* 0x000fe200078e0202 */
[----:B------:R-:W-:Y:S02]  /*b150*/  ISETP.LT.AND P5, PT, R15, c[0x0][0x178], !P0 ;  /* 0x00005e000f007a0c */ /* 0x000fe400047a1270 */
[----:B------:R-:W-:Y:S02]  /*b160*/  ISETP.LT.AND P0, PT, R14, c[0x0][0x178], !P0 ;  /* 0x00005e000e007a0c */ /* 0x000fe40004701270 */
[----:B------:R-:W-:Y:S02]  /*b170*/  IADD3 R4, R0, c[0x0][0x198], RZ ;  /* 0x0000660000047a10 */ /* 0x000fe40007ffe0ff */
[----:B------:R-:W-:Y:S01]  /*b180*/  PRMT R8, R8, 0x7632, R8 ;  /* 0x0000763208087816 */ /* 0x000fe20000000008 */
[----:B----4-:R0:W-:Y:S04]  /*b190*/  @P1 STG.E.U16 [R22.64], R10 ;  /* 0x0000000a16001986 */ /* 0x0101e8000c101508 */
[----:B------:R1:W-:Y:S01]  /*b1a0*/  @P6 STG.E.U16 [R20.64], R12 ;  /* 0x0000000c14006986 */ /* 0x0003e2000c101508 */
[----:B0-----:R-:W-:Y:S01]  /*b1b0*/  IMAD.WIDE R22, R0, 0x2, R28 ;  /* 0x0000000200167825 */ /* 0x001fe200078e021c */
[----:B-1----:R-:W-:-:S02]  /*b1c0*/  PRMT R21, R16, 0x7632, R21 ;  /* 0x0000763210157816 */ /* 0x002fc40000000015 */
[----:B------:R-:W4:Y:S01]  /*b1d0*/  LDL.LU R12, [R1+0x780] ;  /* 0x00078000010c7983 */ /* 0x000f220000300800 */
[----:B------:R-:W-:-:S03]  /*b1e0*/  IMAD.WIDE R16, R0, 0x2, R26 ;  /* 0x0000000200107825 */ /* 0x000fc600078e021a */
[----:B------:R0:W-:Y:S02]  /*b1f0*/  STL.64 [R1+0x778], R14 ;  /* 0x0007780e01007387 */ /* 0x0001e40000100a00 */
[----:B0-----:R-:W-:Y:S01]  /*b200*/  IMAD.WIDE R14, R0, 0x2, R24 ;  /* 0x00000002000e7825 */ /* 0x001fe200078e0218 */
[----:B------:R-:W-:-:S05]  /*b210*/  PRMT R0, R21, 0x7610, R0 ;  /* 0x0000761015007816 */ /* 0x000fca0000000000 */
[----:B------:R0:W-:Y:S04]  /*b220*/  @P4 STG.E.U16 [R14.64], R0 ;  /* 0x000000000e004986 */ /* 0x0001e8000c101508 */
[----:B------:R1:W-:Y:S04]  /*b230*/  @P5 STG.E.U16 [R16.64], R8 ;  /* 0x0000000810005986 */ /* 0x0003e8000c101508 */
[----:B0-----:R-:W2:Y:S04]  /*b240*/  LDL.LU.64 R14, [R1+0x778] ;  /* 0x00077800010e7983 */ /* 0x001ea80000300a00 */
[----:B-1----:R-:W3:Y:S01]  /*b250*/  LDL.LU R17, [R1+0x774] ;  /* 0x0007740001117983 */ /* 0x002ee20000300800 */
[----:B------:R-:W-:-:S05]  /*b260*/  PRMT R10, R10, 0x7632, R10 ;  /* 0x000076320a0a7816 */ /* 0x000fca000000000a */
[----:B------:R0:W-:Y:S04]  /*b270*/  STL.64 [R1+0x720], R10 ;  /* 0x0007200a01007387 */ /* 0x0001e80000100a00 */
[----:B0-----:R-:W4:Y:S04]  /*b280*/  LDL.LU R11, [R1+0x48] ;  /* 0x00004800010b7983 */ /* 0x001f280000300800 */
[----:B------:R0:W-:Y:S04]  /*b290*/  @P0 STG.E.U16 [R22.64], R10 ;  /* 0x0000000a16000986 */ /* 0x0001e8000c101508 */
[----:B0-----:R-:W0:Y:S01]  /*b2a0*/  S2R R23, SR_TID.X ;  /* 0x0000000000177919 */ /* 0x001e220000002100 */
[----:B------:R-:W-:Y:S01]  /*b2b0*/  ISETP.LT.AND P6, PT, R13, c[0x0][0x178], !P3 ;  /* 0x00005e000d007a0c */ /* 0x000fe20005fc1270 */
[C---:B------:R-:W-:Y:S01]  /*b2c0*/  IMAD.WIDE R20, R4.reuse, 0x2, R2 ;  /* 0x0000000204147825 */ /* 0x040fe200078e0202 */
[----:B------:R-:W-:-:S02]  /*b2d0*/  IADD3 R0, R4, c[0x0][0x198], RZ ;  /* 0x0000660004007a10 */ /* 0x000fc40007ffe0ff */
[----:B------:R-:W-:Y:S02]  /*b2e0*/  ISETP.LT.AND P4, PT, R7, c[0x0][0x178], !P3 ;  /* 0x00005e0007007a0c */ /* 0x000fe40005f81270 */
[----:B------:R-:W4:Y:S01]  /*b2f0*/  LDL.LU R7, [R1+0x770] ;  /* 0x0007700001077983 */ /* 0x000f220000300800 */
[C---:B0-----:R-:W-:Y:S01]  /*b300*/  LOP3.LUT R22, R23.reuse, 0x7f, RZ, 0xc0, !PT ;  /* 0x0000007f17167812 */ /* 0x041fe200078ec0ff */
[----:B------:R-:W-:-:S05]  /*b310*/  IMAD.SHL.U32 R23, R23, 0x400, RZ ;  /* 0x0000040017177824 */ /* 0x000fca00078e00ff */
[----:B------:R-:W-:-:S05]  /*b320*/  LOP3.LUT R23, R23, 0x1800, RZ, 0xc0, !PT ;  /* 0x0000180017177812 */ /* 0x000fca00078ec0ff */
[----:B------:R-:W-:-:S05]  /*b330*/  IMAD R23, R22, 0x10, R23 ;  /* 0x0000001016177824 */ /* 0x000fca00078e0217 */
[----:B------:R-:W-:Y:S01]  /*b340*/  LOP3.LUT R23, R23, 0x60, RZ, 0x3c, !PT ;  /* 0x0000006017177812 */ /* 0x000fe200078e3cff */
[----:B--2---:R-:W-:Y:S04]  /*b350*/  STL.64 [R1+0x758], R14 ;  /* 0x0007580e01007387 */ /* 0x004fe80000100a00 */
[----:B---3--:R0:W-:Y:S04]  /*b360*/  @P6 STG.E.U16 [R20.64], R17 ;  /* 0x0000001114006986 */ /* 0x0081e8000c101508 */
[----:B----4-:R-:W-:Y:S01]  /*b370*/  STL.64 [R1+0x760], R12 ;  /* 0x0007600c01007387 */ /* 0x010fe20000100a00 */
[----:B0-----:R-:W-:-:S05]  /*b380*/  IMAD.WIDE R20, R0, 0x2, R2 ;  /* 0x0000000200147825 */ /* 0x001fca00078e0202 */
[----:B------:R-:W-:Y:S04]  /*b390*/  STL.64 [R1+0x8], R20 ;  /* 0x0000081401007387 */ /* 0x000fe80000100a00 */
[----:B------:R-:W0:Y:S01]  /*b3a0*/  LDS.128 R20, [R23] ;  /* 0x0000000017147984 */ /* 0x000e220000000c00 */
[----:B------:R-:W-:Y:S01]  /*b3b0*/  PRMT R8, R17, 0x7632, R8 ;  /* 0x0000763211087816 */ /* 0x000fe20000000008 */
[----:B------:R-:W-:-:S05]  /*b3c0*/  IMAD.WIDE R16, R4, 0x2, R24 ;  /* 0x0000000204107825 */ /* 0x000fca00078e0218 */
[----:B------:R-:W-:Y:S04]  /*b3d0*/  @P4 STG.E.U16 [R16.64], R11 ;  /* 0x0000000b10004986 */ /* 0x000fe8000c101508 */
[----:B0-----:R0:W-:Y:S04]  /*b3e0*/  STL.64 [R1+0x748], R20 ;  /* 0x0007481401007387 */ /* 0x0011e80000100a00 */
[----:B0-----:R-:W2:Y:S04]  /*b3f0*/  LDL.LU.64 R20, [R1+0x8] ;  /* 0x0000080001147983 */ /* 0x001ea80000300a00 */
[----:B------:R0:W-:Y:S04]  /*b400*/  STL [R1+0x708], R23 ;  /* 0x0007081701007387 */ /* 0x0001e80000100800 */
[----:B0-----:R-:W3:Y:S04]  /*b410*/  LDL.LU R23, [R1+0x6d8] ;  /* 0x0006d80001177983 */ /* 0x001ee80000300800 */
[----:B------:R-:W4:Y:S01]  /*b420*/  LDL.LU.64 R16, [R1+0x768] ;  /* 0x0007680001107983 */ /* 0x000f220000300a00 */
[----:B------:R-:W-:-:S02]  /*b430*/  ISETP.LT.AND P5, PT, R15, c[0x0][0x178], !P3 ;  /* 0x00005e000f007a0c */ /* 0x000fc40005fa1270 */
[----:B------:R-:W-:Y:S02]  /*b440*/  ISETP.LT.AND P3, PT, R14, c[0x0][0x178], !P3 ;  /* 0x00005e000e007a0c */ /* 0x000fe40005f61270 */
[----:B------:R-:W-:Y:S01]  /*b450*/  ISETP.GE.AND P2, PT, R6, c[0x0][0x17c], PT ;  /* 0x00005f0006007a0c */ /* 0x000fe20003f46270 */
[----:B------:R-:W-:-:S03]  /*b460*/  IMAD.WIDE R14, R4, 0x2, R28 ;  /* 0x00000002040e7825 */ /* 0x000fc600078e021c */
[----:B------:R-:W-:Y:S01]  /*b470*/  ISETP.LT.AND P6, PT, R13, c[0x0][0x178], !P2 ;  /* 0x00005e000d007a0c */ /* 0x000fe200057c1270 */
[----:B------:R-:W-:-:S05]  /*b480*/  IMAD.WIDE R12, R4, 0x2, R26 ;  /* 0x00000002040c7825 */ /* 0x000fca00078e021a */
[----:B----4-:R0:W-:Y:S04]  /*b490*/  @P5 STG.E.U16 [R12.64], R16 ;  /* 0x000000100c005986 */ /* 0x0101e8000c101508 */
[----:B------:R1:W-:Y:S04]  /*b4a0*/  @P3 STG.E.U16 [R14.64], R18 ;  /* 0x000000120e003986 */ /* 0x0003e8000c101508 */
[----:B0-----:R-:W4:Y:S04]  /*b4b0*/  LDL.LU.64 R12, [R1+0x760] ;  /* 0x00076000010c7983 */ /* 0x001f280000300a00 */
[----:B-1----:R-:W4:Y:S04]  /*b4c0*/  LDL.LU.64 R14, [R1+0x758] ;  /* 0x00075800010e7983 */ /* 0x002f280000300a00 */
[----:B--2---:R0:W-:Y:S01]  /*b4d0*/  @P6 STG.E.U16 [R20.64], R8 ;  /* 0x0000000814006986 */ /* 0x0041e2000c101508 */
[----:B---3--:R-:W-:-:S02]  /*b4e0*/  ISETP.LT.AND P6, PT, R23, c[0x0][0x178], !P2 ;  /* 0x00005e0017007a0c */ /* 0x008fc400057c1270 */
[----:B0-----:R-:W-:Y:S01]  /*b4f0*/  PRMT R8, R11, 0x7632, R8 ;  /* 0x000076320b087816 */ /* 0x001fe20000000008 */
[----:B------:R-:W-:-:S04]  /*b500*/  IMAD.WIDE R20, R0, 0x2, R26 ;  /* 0x0000000200147825 */ /* 0x000fc800078e021a */
[----:B------:R-:W-:-:S06]  /*b510*/  IMAD.WIDE R10, R0, 0x2, R24 ;  /* 0x00000002000a7825 */ /* 0x000fcc00078e0218 */
[----:B------:R-:W-:Y:S01]  /*b520*/  @P6 STG.E.U16 [R10.64], R8 ;  /* 0x000000080a006986 */ /* 0x000fe2000c101508 */
[----:B----4-:R-:W-:Y:S02]  /*b530*/  ISETP.LT.AND P3, PT, R15, c[0x0][0x178], !P2 ;  /* 0x00005e000f007a0c */ /* 0x010fe40005761270 */
[----:B------:R-:W-:Y:S02]  /*b540*/  ISETP.LT.AND P2, PT, R14, c[0x0][0x178], !P2 ;  /* 0x00005e000e007a0c */ /* 0x000fe40005741270 */
[----:B------:R-:W2:Y:S04]  /*b550*/  LDL.LU R14, [R1+0x750] ;  /* 0x00075000010e7983 */ /* 0x000ea80000300800 */
[----:B------:R-:W-:Y:S04]  /*b560*/  STL.64 [R1+0x30], R20 ;  /* 0x0000301401007387 */ /* 0x000fe80000100a00 */
[----:B------:R0:W-:Y:S04]  /*b570*/  STL.64 [R1+0x728], R8 ;  /* 0x0007280801007387 */ /* 0x0001e80000100a00 */
[----:B0-----:R-:W3:Y:S01]  /*b580*/  LDL.LU.64 R8, [R1+0x30] ;  /* 0x0000300001087983 */ /* 0x001ee20000300a00 */
[----:B------:R-:W-:Y:S01]  /*b590*/  PRMT R16, R16, 0x7632, R16 ;  /* 0x0000763210107816 */ /* 0x000fe20000000010 */
[----:B------:R-:W-:Y:S01]  /*b5a0*/  IMAD.WIDE R20, R0, 0x2, R28 ;  /* 0x0000000200147825 */ /* 0x000fe200078e021c */
[----:B------:R-:W-:Y:S01]  /*b5b0*/  PRMT R18, R18, 0x7632, R18 ;  /* 0x0000763212127816 */ /* 0x000fe20000000012 */
[----:B------:R-:W-:Y:S04]  /*b5c0*/  STL [R1+0x738], R7 ;  /* 0x0007380701007387 */ /* 0x000fe80000100800 */
[----:B------:R-:W-:Y:S01]  /*b5d0*/  STL.64 [R1+0x718], R16 ;  /* 0x0007181001007387 */ /* 0x000fe20000100a00 */
[----:B------:R-:W-:-:S03]  /*b5e0*/  IADD3 R6, R19, 0x6, RZ ;  /* 0x0000000613067810 */ /* 0x000fc60007ffe0ff */
[----:B---3--:R-:W-:Y:S04]  /*b5f0*/  @P3 STG.E.U16 [R8.64], R16 ;  /* 0x0000001008003986 */ /* 0x008fe8000c101508 */
[----:B------:R0:W-:Y:S04]  /*b600*/  @P2 STG.E.U16 [R20.64], R18 ;  /* 0x0000001214002986 */ /* 0x0001e8000c101508 */
[----:B0-----:R-:W3:Y:S04]  /*b610*/  LDL.LU.64 R20, [R1+0x748] ;  /* 0x0007480001147983 */ /* 0x001ee80000300a00 */
[----:B------:R-:W4:Y:S01]  /*b620*/  LDL.LU R18, [R1+0x6dc] ;  /* 0x0006dc0001127983 */ /* 0x000f220000300800 */
[----:B------:R-:W-:-:S02]  /*b630*/  ISETP.GE.AND P1, PT, R6, c[0x0][0x17c], PT ;  /* 0x00005f0006007a0c */ /* 0x000fc40003f26270 */
[----:B------:R-:W-:Y:S02]  /*b640*/  IADD3 R6, R19, 0x7, RZ ;  /* 0x0000000713067810 */ /* 0x000fe40007ffe0ff */
[----:B------:R-:W-:Y:S02]  /*b650*/  ISETP.LT.AND P5, PT, R13, c[0x0][0x178], !P1 ;  /* 0x00005e000d007a0c */ /* 0x000fe40004fa1270 */
[----:B------:R-:W-:Y:S02]  /*b660*/  ISETP.LT.AND P4, PT, R23, c[0x0][0x178], !P1 ;  /* 0x00005e0017007a0c */ /* 0x000fe40004f81270 */
[----:B------:R-:W-:Y:S02]  /*b670*/  ISETP.LT.AND P3, PT, R15, c[0x0][0x178], !P1 ;  /* 0x00005e000f007a0c */ /* 0x000fe40004f61270 */
[----:B------:R-:W-:Y:S02]  /*b680*/  ISETP.GE.AND P0, PT, R6, c[0x0][0x17c], PT ;  /* 0x00005f0006007a0c */ /* 0x000fe40003f06270 */
[----:B------:R-:W-:-:S02]  /*b690*/  IADD3 R4, R0, c[0x0][0x198], RZ ;  /* 0x0000660000047a10 */ /* 0x000fc40007ffe0ff */
[C---:B------:R-:W-:Y:S02]  /*b6a0*/  IADD3 R6, R19.reuse, 0x8, RZ ;  /* 0x0000000813067810 */ /* 0x040fe40007ffe0ff */
[----:B------:R-:W-:Y:S01]  /*b6b0*/  IADD3 R0, R19, 0x9, RZ ;  /* 0x0000000913007810 */ /* 0x000fe20007ffe0ff */
[----:B------:R-:W-:Y:S01]  /*b6c0*/  IMAD.WIDE R10, R4, 0x2, R2 ;  /* 0x00000002040a7825 */ /* 0x000fe200078e0202 */
[----:B------:R-:W-:-:S03]  /*b6d0*/  ISETP.GE.AND P6, PT, R6, c[0x0][0x17c], PT ;  /* 0x00005f0006007a0c */ /* 0x000fc60003fc6270 */
[----:B------:R-:W-:Y:S01]  /*b6e0*/  IMAD.WIDE R6, R4, 0x2, R24 ;  /* 0x0000000204067825 */ /* 0x000fe200078e0218 */
[----:B------:R-:W-:Y:S04]  /*b6f0*/  @P5 STG.E.U16 [R10.64], R12 ;  /* 0x0000000c0a005986 */ /* 0x000fe8000c101508 */
[----:B--2---:R-:W-:Y:S01]  /*b700*/  @P4 STG.E.U16 [R6.64], R14 ;  /* 0x0000000e06004986 */ /* 0x004fe2000c101508 */
[----:B----4-:R-:W-:-:S03]  /*b710*/  ISETP.LT.AND P1, PT, R18, c[0x0][0x178], !P1 ;  /* 0x00005e0012007a0c */ /* 0x010fc60004f21270 */
[----:B------:R0:W-:Y:S04]  /*b720*/  STL.64 [R1+0x740], R18 ;  /* 0x0007401201007387 */ /* 0x0001e80000100a00 */
[----:B------:R-:W2:Y:S01]  /*b730*/  LDL.LU R17, [R1+0x24] ;  /* 0x0000240001117983 */ /* 0x000ea20000300800 */
[----:B0-----:R-:W-:-:S05]  /*b740*/  IMAD.WIDE R18, R4, 0x2, R26 ;  /* 0x0000000204127825 */ /* 0x001fca00078e021a */
[----:B---3--:R0:W-:Y:S04]  /*b750*/  @P3 STG.E.U16 [R18.64], R20 ;  /* 0x0000001412003986 */ /* 0x0081e8000c101508 */
[----:B0-----:R-:W3:Y:S01]  /*b760*/  LDL.LU.64 R18, [R1+0x740] ;  /* 0x0007400001127983 */ /* 0x001ee20000300a00 */
[----:B------:R-:W-:Y:S02]  /*b770*/  ISETP.LT.AND P4, PT, R13, c[0x0][0x178], !P0 ;  /* 0x00005e000d007a0c */ /* 0x000fe40004781270 */
[----:B------:R-:W-:Y:S02]  /*b780*/  ISETP.GE.AND P2, PT, R0, c[0x0][0x17c], PT ;  /* 0x00005f0000007a0c */ /* 0x000fe40003f46270 */
[C---:B------:R-:W-:Y:S02]  /*b790*/  IADD3 R0, R4.reuse, c[0x0][0x198], RZ ;  /* 0x0000660004007a10 */ /* 0x040fe40007ffe0ff */
[----:B------:R-:W-:Y:S01]  /*b7a0*/  ISETP.LT.AND P5, PT, R23, c[0x0][0x178], !P0 ;  /* 0x00005e0017007a0c */ /* 0x000fe200047a1270 */
[----:B------:R-:W-:Y:S01]  /*b7b0*/  IMAD.WIDE R6, R4, 0x2, R28 ;  /* 0x0000000204067825 */ /* 0x000fe200078e021c */
[----:B------:R-:W-:-:S02]  /*b7c0*/  ISETP.LT.AND P3, PT, R15, c[0x0][0x178], !P0 ;  /* 0x00005e000f007a0c */ /* 0x000fc40004761270 */
[----:B------:R-:W-:Y:S01]  /*b7d0*/  PRMT R12, R12, 0x7632, R12 ;  /* 0x000076320c0c7816 */ /* 0x000fe2000000000c */
[----:B------:R-:W-:Y:S01]  /*b7e0*/  IMAD.WIDE R10, R0, 0x2, R2 ;  /* 0x00000002000a7825 */ /* 0x000fe200078e0202 */
[----:B------:R0:W-:Y:S01]  /*b7f0*/  @P1 STG.E.U16 [R6.64], R22 ;  /* 0x0000001606001986 */ /* 0x0001e2000c101508 */
[----:B------:R-:W-:Y:S02]  /*b800*/  PRMT R14, R14, 0x7632, R14 ;  /* 0x000076320e0e7816 */ /* 0x000fe4000000000e */
[----:B------:R-:W-:Y:S01]  /*b810*/  IMAD.WIDE R8, R0, 0x2, R24 ;  /* 0x0000000200087825 */ /* 0x000fe200078e0218 */
[----:B------:R1:W-:Y:S01]  /*b820*/  @P4 STG.E.U16 [R10.64], R12 ;  /* 0x0000000c0a004986 */ /* 0x0003e2000c101508 */
[----:B------:R-:W-:-:S03]  /*b830*/  PRMT R20, R20, 0x7632, R20 ;  /* 0x0000763214147816 */ /* 0x000fc60000000014 */
[----:B------:R4:W-:Y:S04]  /*b840*/  @P5 STG.E.U16 [R8.64], R14 ;  /* 0x0000000e08005986 */ /* 0x0009e8000c101508 */
[----:B0-----:R-:W2:Y:S01]  /*b850*/  LDL.LU R7, [R1+0x738] ;  /* 0x0007380001077983 */ /* 0x001ea20000300800 */
[----:B-1----:R-:W-:-:S03]  /*b860*/  IMAD.WIDE R10, R0, 0x2, R26 ;  /* 0x00000002000a7825 */ /* 0x002fc600078e021a */
[----:B------:R0:W-:Y:S04]  /*b870*/  STL.64 [R1+0x730], R12 ;  /* 0x0007300c01007387 */ /* 0x0001e80000100a00 */
[----:B------:R1:W-:Y:S01]  /*b880*/  @P3 STG.E.U16 [R10.64], R20 ;  /* 0x000000140a003986 */ /* 0x0003e2000c101508 */
[----:B---3--:R-:W-:-:S04]  /*b890*/  IADD3 R6, R19, 0xa, RZ ;  /* 0x0000000a13067810 */ /* 0x008fc80007ffe0ff */
[----:B------:R-:W-:Y:S02]  /*b8a0*/  ISETP.GE.AND P3, PT, R6, c[0x0][0x17c], PT ;  /* 0x00005f0006007a0c */ /* 0x000fe40003f66270 */
[----:B------:R-:W3:Y:S01]  /*b8b0*/  LDL.LU R6, [R1+0x2c] ;  /* 0x00002c0001067983 */ /* 0x000ee20000300800 */
[----:B------:R-:W-:Y:S02]  /*b8c0*/  ISETP.LT.AND P0, PT, R18, c[0x0][0x178], !P0 ;  /* 0x00005e0012007a0c */ /* 0x000fe40004701270 */
[----:B------:R-:W-:Y:S02]  /*b8d0*/  ISETP.LT.AND P5, PT, R13, c[0x0][0x178], !P6 ;  /* 0x00005e000d007a0c */ /* 0x000fe400077a1270 */
[C---:B------:R-:W-:Y:S02]  /*b8e0*/  IADD3 R4, R0.reuse, c[0x0][0x198], RZ ;  /* 0x0000660000047a10 */ /* 0x040fe40007ffe0ff */
[----:B------:R-:W-:Y:S01]  /*b8f0*/  ISETP.LT.AND P1, PT, R23, c[0x0][0x178], !P6 ;  /* 0x00005e0017007a0c */ /* 0x000fe20007721270 */
[----:B----4-:R-:W-:Y:S01]  /*b900*/  IMAD.WIDE R8, R0, 0x2, R28 ;  /* 0x0000000200087825 */ /* 0x010fe200078e021c */
[----:B------:R-:W-:-:S03]  /*b910*/  PRMT R22, R22, 0x7632, R22 ;  /* 0x0000763216167816 */ /* 0x000fc60000000016 */
[C---:B0-----:R-:W-:Y:S01]  /*b920*/  IMAD.WIDE R12, R4.reuse, 0x2, R2 ;  /* 0x00000002040c7825 */ /* 0x041fe200078e0202 */
[----:B------:R-:W-:Y:S01]  /*b930*/  ISETP.LT.AND P4, PT, R15, c[0x0][0x178], !P6 ;  /* 0x00005e000f007a0c */ /* 0x000fe20007781270 */
[----:B------:R0:W-:Y:S04]  /*b940*/  @P0 STG.E.U16 [R8.64], R22 ;  /* 0x0000001608000986 */ /* 0x0001e8000c101508 */
[----:B--2---:R2:W-:Y:S01]  /*b950*/  @P5 STG.E.U16 [R12.64], R17 ;  /* 0x000000110c005986 */ /* 0x0045e2000c101508 */
[----:B-1----:R-:W-:-:S04]  /*b960*/  IMAD.WIDE R10, R4, 0x2, R26 ;  /* 0x00000002040a7825 */ /* 0x002fc800078e021a */
[----:B0-----:R-:W-:Y:S01]  /*b970*/  IMAD.WIDE R8, R4, 0x2, R24 ;  /* 0x0000000204087825 */ /* 0x001fe200078e0218 */
[----:B--2---:R-:W2:Y:S04]  /*b980*/  LDL.LU.64 R12, [R1+0x730] ;  /* 0x00073000010c7983 */ /* 0x004ea80000300a00 */
[----:B---3--:R0:W-:Y:S04]  /*b990*/  @P1 STG.E.U16 [R8.64], R6 ;  /* 0x0000000608001986 */ /* 0x0081e8000c101508 */
[----:B------:R1:W-:Y:S04]  /*b9a0*/  @P4 STG.E.U16 [R10.64], R5 ;  /* 0x000000050a004986 */ /* 0x0003e8000c101508 */
[----:B0-----:R-:W3:Y:S04]  /*b9b0*/  LDL.LU.64 R8, [R1+0x728] ;  /* 0x0007280001087983 */ /* 0x001ee80000300a00 */
[----:B-1----:R-:W4:Y:S01]  /*b9c0*/  LDL.LU.64 R10, [R1+0x720] ;  /* 0x00072000010a7983 */ /* 0x002f220000300a00 */
[----:B------:R-:W-:-:S02]  /*b9d0*/  ISETP.LT.AND P6, PT, R18, c[0x0][0x178], !P6 ;  /* 0x00005e0012007a0c */ /* 0x000fc400077c1270 */
[----:B------:R-:W-:Y:S01]  /*b9e0*/  IADD3 R0, R19, 0xb, RZ ;  /* 0x0000000b13007810 */ /* 0x000fe20007ffe0ff */
[----:B------:R-:W4:Y:S01]  /*b9f0*/  LDL.LU R20, [R1+0x1c] ;  /* 0x00001c0001147983 */ /* 0x000f220000300800 */
[----:B------:R-:W-:Y:S02]  /*ba00*/  ISETP.LT.AND P1, PT, R23, c[0x0][0x178], !P2 ;  /* 0x00005e0017007a0c */ /* 0x000fe40005721270 */
[----:B------:R-:W-:Y:S02]  /*ba10*/  ISETP.GE.AND P0, PT, R0, c[0x0][0x17c], PT ;  /* 0x00005f0000007a0c */ /* 0x000fe40003f06270 */
[C---:B------:R-:W-:Y:S02]  /*ba20*/  IADD3 R0, R4.reuse, c[0x0][0x198], RZ ;  /* 0x0000660004007a10 */ /* 0x040fe40007ffe0ff */
[----:B--2---:R-:W-:Y:S01]  /*ba30*/  PRMT R12, R17, 0x7632, R12 ;  /* 0x00007632110c7816 */ /* 0x004fe2000000000c */
[----:B------:R-:W-:Y:S01]  /*ba40*/  IMAD.WIDE R16, R4, 0x2, R28 ;  /* 0x0000000204107825 */ /* 0x000fe200078e021c */
[----:B------:R-:W-:-:S02]  /*ba50*/  ISETP.LT.AND P5, PT, R13, c[0x0][0x178], !P2 ;  /* 0x00005e000d007a0c */ /* 0x000fc400057a1270 */
[----:B------:R-:W-:Y:S01]  /*ba60*/  ISETP.LT.AND P4, PT, R15, c[0x0][0x178], !P2 ;  /* 0x00005e000f007a0c */ /* 0x000fe20005781270 */
[----:B------:R-:W-:Y:S01]  /*ba70*/  IMAD.MOV.U32 R4, RZ, RZ, R16 ;  /* 0x000000ffff047224 */ /* 0x000fe200078e0010 */
[----:B------:R-:W-:Y:S02]  /*ba80*/  PRMT R14, R7, 0x7632, R14 ;  /* 0x00007632070e7816 */ /* 0x000fe4000000000e */
[----:B---3--:R-:W-:Y:S01]  /*ba90*/  PRMT R8, R5, 0x7632, R8 ;  /* 0x0000763205087816 */ /* 0x008fe20000000008 */
[----:B------:R-:W-:Y:S02]  /*baa0*/  IMAD.MOV.U32 R5, RZ, RZ, R17 ;  /* 0x000000ffff057224 */ /* 0x000fe400078e0011 */
[----:B------:R-:W-:Y:S01]  /*bab0*/  IMAD.WIDE R16, R0, 0x2, R2 ;  /* 0x0000000200107825 */ /* 0x000fe200078e0202 */
[----:B----4-:R-:W-:Y:S02]  /*bac0*/  PRMT R10, R6, 0x7632, R10 ;  /* 0x00007632060a7816 */ /* 0x010fe4000000000a */
[----:B------:R0:W-:Y:S04]  /*bad0*/  @P6 STG.E.U16 [R4.64], R7 ;  /* 0x0000000704006986 */ /* 0x0001e8000c101508 */
[----:B------:R1:W-:Y:S01]  /*bae0*/  @P5 STG.E.U16 [R16.64], R12 ;  /* 0x0000000c10005986 */ /* 0x0003e2000c101508 */
[----:B0-----:R-:W-:-:S04]  /*baf0*/  IMAD.WIDE R6, R0, 0x2, R24 ;  /* 0x0000000200067825 */ /* 0x001fc800078e0218 */
[C---:B------:R-:W-:Y:S01]  /*bb00*/  IMAD.WIDE R4, R0.reuse, 0x2, R26 ;  /* 0x0000000200047825 */ /* 0x040fe200078e021a */
[----:B------:R0:W-:Y:S04]  /*bb10*/  @P1 STG.E.U16 [R6.64], R10 ;  /* 0x0000000a06001986 */ /* 0x0001e8000c101508 */
[----:B-1----:R-:W2:Y:S04]  /*bb20*/  LDL.LU.64 R16, [R1+0x718] ;  /* 0x0007180001107983 */ /* 0x002ea80000300a00 */
[----:B------:R1:W-:Y:S04]  /*bb30*/  @P4 STG.E.U16 [R4.64], R8 ;  /* 0x0000000804004986 */ /* 0x0003e8000c101508 */
[----:B------:R-:W3:Y:S01]  /*bb40*/  LDL.LU R22, [R1+0x44] ;  /* 0x0000440001167983 */ /* 0x000ee20000300800 */
[C---:B0-----:R-:W-:Y:S01]  /*bb50*/  IMAD.WIDE R6, R0.reuse, 0x2, R28 ;  /* 0x0000000200067825 */ /* 0x041fe200078e021c */
[----:B-1----:R-:W-:-:S02]  /*bb60*/  IADD3 R8, R0, c[0x0][0x198], RZ ;  /* 0x0000660000087a10 */ /* 0x002fc40007ffe0ff */
[----:B------:R-:W4:Y:S01]  /*bb70*/  LDL.LU R0, [R1+0x14] ;  /* 0x0000140001007983 */ /* 0x000f220000300800 */
[----:B------:R-:W-:Y:S02]  /*bb80*/  ISETP.LT.AND P2, PT, R18, c[0x0][0x178], !P2 ;  /* 0x00005e0012007a0c */ /* 0x000fe40005741270 */
[----:B------:R-:W-:Y:S02]  /*bb90*/  ISETP.LT.AND P6, PT, R13, c[0x0][0x178], !P3 ;  /* 0x00005e000d007a0c */ /* 0x000fe40005fc1270 */
[----:B------:R-:W-:Y:S02]  /*bba0*/  ISETP.LT.AND P4, PT, R23, c[0x0][0x178], !P3 ;  /* 0x00005e0017007a0c */ /* 0x000fe40005f81270 */
[----:B------:R-:W-:Y:S01]  /*bbb0*/  ISETP.LT.AND P5, PT, R15, c[0x0][0x178], !P3 ;  /* 0x00005e000f007a0c */ /* 0x000fe20005fa1270 */
[----:B------:R-:W-:Y:S01]  /*bbc0*/  IMAD.WIDE R4, R8, 0x2, R2 ;  /* 0x0000000208047825 */ /* 0x000fe200078e0202 */
[----:B------:R-:W-:Y:S02]  /*bbd0*/  ISETP.LT.AND P3, PT, R18, c[0x0][0x178], !P3 ;  /* 0x00005e0012007a0c */ /* 0x000fe40005f61270 */
[----:B------:R-:W-:-:S03]  /*bbe0*/  IADD3 R12, R19, 0xd, RZ ;  /* 0x0000000d130c7810 */ /* 0x000fc60007ffe0ff */
[----:B------:R0:W-:Y:S01]  /*bbf0*/  @P2 STG.E.U16 [R6.64], R14 ;  /* 0x0000000e06002986 */ /* 0x0001e2000c101508 */
[----:B------:R-:W-:Y:S02]  /*bc00*/  ISETP.GE.AND P2, PT, R12, c[0x0][0x17c], PT ;  /* 0x00005f000c007a0c */ /* 0x000fe40003f46270 */
[----:B------:R-:W-:Y:S02]  /*bc10*/  PRMT R12, R9, 0x7632, R12 ;  /* 0x00007632090c7816 */ /* 0x000fe4000000000c */
[----:B------:R-:W-:Y:S01]  /*bc20*/  IADD3 R10, R19, 0xc, RZ ;  /* 0x0000000c130a7810 */ /* 0x000fe20007ffe0ff */
[----:B0-----:R-:W-:-:S03]  /*bc30*/  IMAD.WIDE R6, R8, 0x2, R24 ;  /* 0x0000000208067825 */ /* 0x001fc600078e0218 */
[----:B------:R-:W-:Y:S02]  /*bc40*/  ISETP.GE.AND P1, PT, R10, c[0x0][0x17c], PT ;  /* 0x00005f000a007a0c */ /* 0x000fe40003f26270 */
[----:B------:R-:W-:Y:S02]  /*bc50*/  PRMT R10, R11, 0x7632, R10 ;  /* 0x000076320b0a7816 */ /* 0x000fe4000000000a */
[----:B--2---:R-:W-:Y:S01]  /*bc60*/  PRMT R16, R20, 0x7632, R16 ;  /* 0x0000763214107816 */ /* 0x004fe20000000010 */
[----:B----4-:R0:W-:Y:S01]  /*bc70*/  @P6 STG.E.U16 [R4.64], R0 ;  /* 0x0000000004006986 */ /* 0x0101e2000c101508 */
[----:B------:R-:W-:-:S03]  /*bc80*/  PRMT R14, R0, 0x7632, R14 ;  /* 0x00007632000e7816 */ /* 0x000fc6000000000e */
[----:B------:R1:W-:Y:S01]  /*bc90*/  @P4 STG.E.U16 [R6.64], R20 ;  /* 0x0000001406004986 */ /* 0x0003e2000c101508 */
[C---:B0-----:R-:W-:Y:S01]  /*bca0*/  IMAD.WIDE R4, R8.reuse, 0x2, R26 ;  /* 0x0000000208047825 */ /* 0x041fe200078e021a */
[C---:B------:R-:W-:Y:S02]  /*bcb0*/  IADD3 R0, R8.reuse, c[0x0][0x198], RZ ;  /* 0x0000660008007a10 */ /* 0x040fe40007ffe0ff */
[----:B-1----:R-:W2:Y:S04]  /*bcc0*/  LDL.LU R20, [R1+0x4c] ;  /* 0x00004c0001147983 */ /* 0x002ea80000300800 */
[----:B------:R0:W-:Y:S02]  /*bcd0*/  @P5 STG.E.U16 [R4.64], R9 ;  /* 0x0000000904005986 */ /* 0x0001e4000c101508 */
[----:B0-----:R-:W-:-:S05]  /*bce0*/  IMAD.WIDE R8, R8, 0x2, R28 ;  /* 0x0000000208087825 */ /* 0x001fca00078e021c */
[----:B------:R0:W-:Y:S02]  /*bcf0*/  @P3 STG.E.U16 [R8.64], R11 ;  /* 0x0000000b08003986 */ /* 0x0001e4000c101508 */
[----:B0-----:R-:W-:-:S04]  /*bd00*/  IADD3 R11, R19, 0xe, RZ ;  /* 0x0000000e130b7810 */ /* 0x001fc80007ffe0ff */
[----:B------:R-:W-:Y:S02]  /*bd10*/  ISETP.GE.AND P3, PT, R11, c[0x0][0x17c], PT ;  /* 0x00005f000b007a0c */ /* 0x000fe40003f66270 */
[----:B------:R-:W-:Y:S02]  /*bd20*/  IADD3 R11, R19, 0xf, RZ ;  /* 0x0000000f130b7810 */ /* 0x000fe40007ffe0ff */
[----:B------:R-:W4:Y:S01]  /*bd30*/  LDL.LU R19, [R1+0x710] ;  /* 0x0007100001137983 */ /* 0x000f220000300800 */
[----:B------:R-:W-:Y:S02]  /*bd40*/  ISETP.LT.AND P6, PT, R13, c[0x0][0x178], !P0 ;  /* 0x00005e000d007a0c */ /* 0x000fe400047c1270 */
[----:B------:R-:W-:Y:S01]  /*bd50*/  ISETP.LT.AND P5, PT, R23, c[0x0][0x178], !P0 ;  /* 0x00005e0017007a0c */ /* 0x000fe200047a1270 */
[----:B------:R-:W-:Y:S01]  /*bd60*/  IMAD.WIDE R4, R0, 0x2, R2 ;  /* 0x0000000200047825 */ /* 0x000fe200078e0202 */
[----:B------:R-:W-:Y:S02]  /*bd70*/  ISETP.LT.AND P4, PT, R15, c[0x0][0x178], !P0 ;  /* 0x00005e000f007a0c */ /* 0x000fe40004781270 */
[----:B------:R-:W-:Y:S01]  /*bd80*/  ISETP.LT.AND P0, PT, R18, c[0x0][0x178], !P0 ;  /* 0x00005e0012007a0c */ /* 0x000fe20004701270 */
[----:B------:R-:W-:-:S06]  /*bd90*/  IMAD.WIDE R6, R0, 0x2, R26 ;  /* 0x0000000200067825 */ /* 0x000fcc00078e021a */
[----:B------:R0:W-:Y:S01]  /*bda0*/  @P6 STG.E.U16 [R4.64], R14 ;  /* 0x0000000e04006986 */ /* 0x0001e2000c101508 */
[----:B------:R-:W-:Y:S01]  /*bdb0*/  ISETP.LT.AND P6, PT, R13, c[0x0][0x178], !P1 ;  /* 0x00005e000d007a0c */ /* 0x000fe20004fc1270 */
[----:B------:R-:W-:-:S04]  /*bdc0*/  IMAD.WIDE R8, R0, 0x2, R28 ;  /* 0x0000000200087825 */ /* 0x000fc800078e021c */
[C---:B0-----:R-:W-:Y:S01]  /*bdd0*/  IMAD.WIDE R4, R0.reuse, 0x2, R24 ;  /* 0x0000000200047825 */ /* 0x041fe200078e0218 */
[----:B------:R-:W-:-:S04]  /*bde0*/  IADD3 R0, R0, c[0x0][0x198], RZ ;  /* 0x0000660000007a10 */ /* 0x000fc80007ffe0ff */
[----:B------:R0:W-:Y:S04]  /*bdf0*/  @P5 STG.E.U16 [R4.64], R16 ;  /* 0x0000001004005986 */ /* 0x0001e8000c101508 */
[----:B------:R1:W-:Y:S01]  /*be00*/  @P4 STG.E.U16 [R6.64], R12 ;  /* 0x0000000c06004986 */ /* 0x0003e2000c101508 */
[----:B------:R-:W-:-:S03]  /*be10*/  ISETP.LT.AND P4, PT, R15, c[0x0][0x178], !P1 ;  /* 0x00005e000f007a0c */ /* 0x000fc60004f81270 */
[----:B------:R1:W-:Y:S01]  /*be20*/  @P0 STG.E.U16 [R8.64], R10 ;  /* 0x0000000a08000986 */ /* 0x0003e2000c101508 */
[----:B------:R-:W-:Y:S02]  /*be30*/  ISETP.LT.AND P0, PT, R23, c[0x0][0x178], !P1 ;  /* 0x00005e0017007a0c */ /* 0x000fe40004f01270 */
[----:B------:R-:W-:Y:S01]  /*be40*/  ISETP.LT.AND P1, PT, R18, c[0x0][0x178], !P1 ;  /* 0x00005e0012007a0c */ /* 0x000fe20004f21270 */
[----:B0-----:R-:W-:-:S05]  /*be50*/  IMAD.WIDE R4, R0, 0x2, R2 ;  /* 0x0000000200047825 */ /* 0x001fca00078e0202 */
[----:B---3--:R0:W-:Y:S01]  /*be60*/  @P6 STG.E.U16 [R4.64], R22 ;  /* 0x0000001604006986 */ /* 0x0081e2000c101508 */
[----:B-1----:R-:W-:Y:S01]  /*be70*/  IMAD.WIDE R6, R0, 0x2, R26 ;  /* 0x0000000200067825 */ /* 0x002fe200078e021a */
[----:B------:R-:W-:-:S03]  /*be80*/  ISETP.GE.AND P6, PT, R11, c[0x0][0x17c], PT ;  /* 0x00005f000b007a0c */ /* 0x000fc60003fc6270 */
[----:B------:R-:W-:-:S04]  /*be90*/  IMAD.WIDE R8, R0, 0x2, R28 ;  /* 0x0000000200087825 */ /* 0x000fc800078e021c */
[----:B0-----:R-:W-:Y:S01]  /*bea0*/  IMAD.WIDE R4, R0, 0x2, R24 ;  /* 0x0000000200047825 */ /* 0x001fe200078e0218 */
[----:B------:R-:W-:-:S04]  /*beb0*/  ISETP.LT.AND P5, PT, R13, c[0x0][0x178], !P2 ;  /* 0x00005e000d007a0c */ /* 0x000fc800057a1270 */
[----:B--2---:R-:W-:Y:S04]  /*bec0*/  @P0 STG.E.U16 [R4.64], R20 ;  /* 0x0000001404000986 */ /* 0x004fe8000c101508 */
[----:B------:R0:W-:Y:S01]  /*bed0*/  @P4 STG.E.U16 [R6.64], R17 ;  /* 0x0000001106004986 */ /* 0x0001e2000c101508 */
[----:B------:R-:W-:-:S03]  /*bee0*/  ISETP.LT.AND P4, PT, R13, c[0x0][0x178], !P6 ;  /* 0x00005e000d007a0c */ /* 0x000fc60007781270 */
[----:B----4-:R1:W-:Y:S01]  /*bef0*/  @P1 STG.E.U16 [R8.64], R19 ;  /* 0x0000001308001986 */ /* 0x0103e2000c101508 */
[----:B------:R-:W-:-:S03]  /*bf00*/  ISETP.LT.AND P1, PT, R13, c[0x0][0x178], !P3 ;  /* 0x00005e000d007a0c */ /* 0x000fc60005f21270 */
[----:B------:R-:W2:Y:S01]  /*bf10*/  LDL.LU R13, [R1+0x70c] ;  /* 0x00070c00010d7983 */ /* 0x000ea20000300800 */
[----:B------:R-:W-:Y:S02]  /*bf20*/  IADD3 R12, R0, c[0x0][0x198], RZ ;  /* 0x00006600000c7a10 */ /* 0x000fe40007ffe0ff */
[----:B------:R-:W-:-:S03]  /*bf30*/  PRMT R14, R22, 0x7632, R14 ;  /* 0x00007632160e7816 */ /* 0x000fc6000000000e */
[----:B------:R-:W-:Y:S01]  /*bf40*/  IMAD.WIDE R10, R12, 0x2, R2 ;  /* 0x000000020c0a7825 */ /* 0x000fe200078e0202 */
[----:B------:R-:W-:-:S04]  /*bf50*/  ISETP.LT.AND P0, PT, R23, c[0x0][0x178], !P2 ;  /* 0x00005e0017007a0c */ /* 0x000fc80005701270 */
[----:B------:R3:W-:Y:S01]  /*bf60*/  @P5 STG.E.U16 [R10.64], R14 ;  /* 0x0000000e0a005986 */ /* 0x0007e2000c101508 */
[----:B------:R-:W-:Y:S02]  /*bf70*/  ISETP.LT.AND P5, PT, R15, c[0x0][0x178], !P2 ;  /* 0x00005e000f007a0c */ /* 0x000fe400057a1270 */
[----:B------:R-:W-:Y:S02]  /*bf80*/  ISETP.LT.AND P2, PT, R18, c[0x0][0x178], !P2 ;  /* 0x00005e0012007a0c */ /* 0x000fe40005741270 */
[----:B------:R-:W-:Y:S02]  /*bf90*/  PRMT R16, R17, 0x7632, R16 ;  /* 0x0000763211107816 */ /* 0x000fe40000000010 */
[C---:B0-----:R-:W-:Y:S01]  /*bfa0*/  IADD3 R17, R12.reuse, c[0x0][0x198], RZ ;  /* 0x000066000c117a10 */ /* 0x041fe20007ffe0ff */
[----:B------:R-:W-:Y:S01]  /*bfb0*/  IMAD.WIDE R4, R12, 0x2, R24 ;  /* 0x000000020c047825 */ /* 0x000fe200078e0218 */
[----:B------:R-:W-:Y:S02]  /*bfc0*/  PRMT R0, R20, 0x7632, R0 ;  /* 0x0000763214007816 */ /* 0x000fe40000000000 */
[----:B-1----:R-:W-:Y:S01]  /*bfd0*/  PRMT R19, R19, 0x7632, R19 ;  /* 0x0000763213137816 */ /* 0x002fe20000000013 */
[----:B------:R-:W-:-:S04]  /*bfe0*/  IMAD.WIDE R6, R12, 0x2, R26 ;  /* 0x000000020c067825 */ /* 0x000fc800078e021a */
[----:B------:R-:W-:Y:S01]  /*bff0*/  IMAD.WIDE R8, R12, 0x2, R28 ;  /* 0x000000020c087825 */ /* 0x000fe200078e021c */
[----:B------:R0:W-:Y:S03]  /*c000*/  @P0 STG.E.U16 [R4.64], R0 ;  /* 0x0000000004000986 */ /* 0x0001e6000c101508 */
[----:B---3--:R-:W-:Y:S01]  /*c010*/  IMAD.WIDE R10, R17, 0x2, R2 ;  /* 0x00000002110a7825 */ /* 0x008fe200078e0202 */
[----:B------:R-:W-:Y:S01]  /*c020*/  @P5 STG.E.U16 [R6.64], R16 ;  /* 0x0000001006005986 */ /* 0x000fe2000c101508 */
[C---:B------:R-:W-:Y:S02]  /*c030*/  ISETP.LT.AND P0, PT, R23.reuse, c[0x0][0x178], !P3 ;  /* 0x00005e0017007a0c */ /* 0x040fe40005f01270 */
[----:B------:R-:W-:Y:S01]  /*c040*/  ISETP.LT.AND P5, PT, R23, c[0x0][0x178], !P6 ;  /* 0x00005e0017007a0c */ /* 0x000fe200077a1270 */
[----:B------:R1:W-:Y:S01]  /*c050*/  @P2 STG.E.U16 [R8.64], R19 ;  /* 0x0000001308002986 */ /* 0x0003e2000c101508 */
[----:B------:R-:W-:-:S03]  /*c060*/  ISETP.LT.AND P2, PT, R15, c[0x0][0x178], !P3 ;  /* 0x00005e000f007a0c */ /* 0x000fc60005f41270 */
[----:B------:R-:W3:Y:S04]  /*c070*/  LDL.LU R23, [R1+0x708] ;  /* 0x0007080001177983 */ /* 0x000ee80000300800 */
[----:B--2---:R2:W-:Y:S01]  /*c080*/  @P1 STG.E.U16 [R10.64], R13 ;  /* 0x0000000d0a001986 */ /* 0x0045e2000c101508 */
[----:B------:R-:W-:-:S03]  /*c090*/  ISETP.LT.AND P1, PT, R15, c[0x0][0x178], !P6 ;  /* 0x00005e000f007a0c */ /* 0x000fc60007721270 */
[----:B------:R-:W4:Y:S01]  /*c0a0*/  LDL.LU R15, [R1+0x704] ;  /* 0x00070400010f7983 */ /* 0x000f220000300800 */
[C---:B------:R-:W-:Y:S02]  /*c0b0*/  ISETP.LT.AND P3, PT, R18.reuse, c[0x0][0x178], !P3 ;  /* 0x00005e0012007a0c */ /* 0x040fe40005f61270 */
[C---:B0-----:R-:W-:Y:S02]  /*c0c0*/  IADD3 R0, R17.reuse, c[0x0][0x198], RZ ;  /* 0x0000660011007a10 */ /* 0x041fe40007ffe0ff */
[----:B------:R-:W-:Y:S01]  /*c0d0*/  ISETP.LT.AND P6, PT, R18, c[0x0][0x178], !P6 ;  /* 0x00005e0012007a0c */ /* 0x000fe200077c1270 */
[----:B-1----:R-:W-:Y:S01]  /*c0e0*/  IMAD.WIDE R18, R17, 0x2, R24 ;  /* 0x0000000211127825 */ /* 0x002fe200078e0218 */
[----:B--2---:R-:W-:-:S03]  /*c0f0*/  PRMT R13, R13, 0x7632, R13 ;  /* 0x000076320d0d7816 */ /* 0x004fc6000000000d */
[----:B------:R-:W-:-:S04]  /*c100*/  IMAD.WIDE R4, R17, 0x2, R26 ;  /* 0x0000000211047825 */ /* 0x000fc800078e021a */
[----:B------:R-:W-:-:S04]  /*c110*/  IMAD.WIDE R6, R17, 0x2, R28 ;  /* 0x0000000211067825 */ /* 0x000fc800078e021c */
[----:B------:R-:W-:-:S04]  /*c120*/  IMAD.WIDE R2, R0, 0x2, R2 ;  /* 0x0000000200027825 */ /* 0x000fc800078e0202 */
[----:B------:R-:W-:-:S04]  /*c130*/  IMAD.WIDE R24, R0, 0x2, R24 ;  /* 0x0000000200187825 */ /* 0x000fc800078e0218 */
[----:B------:R-:W-:-:S04]  /*c140*/  IMAD.WIDE R26, R0, 0x2, R26 ;  /* 0x00000002001a7825 */ /* 0x000fc800078e021a */
[----:B------:R-:W-:Y:S01]  /*c150*/  IMAD.WIDE R28, R0, 0x2, R28 ;  /* 0x00000002001c7825 */ /* 0x000fe200078e021c */
[----:B------:R-:W-:Y:S02]  /*c160*/  PRMT R0, R21, 0x7632, R0 ;  /* 0x0000763215007816 */ /* 0x000fe40000000000 */
[----:B----4-:R-:W-:Y:S01]  /*c170*/  PRMT R12, R15, 0x7632, R12 ;  /* 0x000076320f0c7816 */ /* 0x010fe2000000000c */
[----:B------:R0:W-:Y:S04]  /*c180*/  @P0 STG.E.U16 [R18.64], R15 ;  /* 0x0000000f12000986 */ /* 0x0001e8000c101508 */
[----:B------:R0:W-:Y:S04]  /*c190*/  @P2 STG.E.U16 [R4.64], R21 ;  /* 0x0000001504002986 */ /* 0x0001e8000c101508 */
[----:B---3--:R0:W-:Y:S04]  /*c1a0*/  @P3 STG.E.U16 [R6.64], R23 ;  /* 0x0000001706003986 */ /* 0x0081e8000c101508 */
[----:B------:R0:W-:Y:S04]  /*c1b0*/  @P4 STG.E.U16 [R2.64], R13 ;  /* 0x0000000d02004986 */ /* 0x0001e8000c101508 */
[----:B------:R0:W-:Y:S04]  /*c1c0*/  @P5 STG.E.U16 [R24.64], R12 ;  /* 0x0000000c18005986 */ /* 0x0001e8000c101508 */
[----:B------:R0:W-:Y:S01]  /*c1d0*/  @P1 STG.E.U16 [R26.64], R0 ;  /* 0x000000001a001986 */ /* 0x0001e2000c101508 */
[----:B------:R-:W-:Y:S05]  /*c1e0*/  @!P6 EXIT ;  /* 0x000000000000e94d */ /* 0x000fea0003800000 */
[----:B------:R-:W-:-:S05]  /*c1f0*/  PRMT R14, R23, 0x7632, R14 ;  /* 0x00007632170e7816 */ /* 0x000fca000000000e */
[----:B------:R-:W-:Y:S01]  /*c200*/  STG.E.U16 [R28.64], R14 ;  /* 0x0000000e1c007986 */ /* 0x000fe2000c101508 */
[----:B------:R-:W-:Y:S05]  /*c210*/  EXIT ;  /* 0x000000000000794d */ /* 0x000fea0003800000 */
.L_x_3:
[----:B------:R-:W-:-:S00]  /*c220*/  BRA `(.L_x_3) ;  /* 0xfffffff000007947 */ /* 0x000fc0000383ffff */
[----:B------:R-:W-:-:S00]  /*c230*/  NOP ;  /* 0x0000000000007918 */ /* 0x000fc00000000000 */
        /* <DEDUP_REMOVED lines=12> */
.L_x_4:


//--------------------- .nv.shared.matmul_kernel  --------------------------
	.section	.nv.shared.matmul_kernel,"aw",@nobits
	.sectionflags	@""
	.align	16
